//
// Generated by NVIDIA NVVM Compiler
//
// Compiler Build ID: CL-36424714
// Cuda compilation tools, release 13.0, V13.0.88
// Based on NVVM 20.0.0
//

.version 9.0
.target sm_100
.address_size 64

	// .globl	_Z18cu_build_histogramPhPjjjj
// _ZZ18cu_build_histogramPhPjjjjE10sm_counter has been demoted
// _ZZ17cu_scan_histogramPjS_jE9temp_scan has been demoted
// _ZZ20cu_scan_bucket_indexPjE9temp_scan has been demoted
.global .align 1 .b8 _ZN34_INTERNAL_8329c6bc_4_k_cu_4a4d47254cuda3std3__45__cpo5beginE[1];
.global .align 1 .b8 _ZN34_INTERNAL_8329c6bc_4_k_cu_4a4d47254cuda3std3__45__cpo3endE[1];
.global .align 1 .b8 _ZN34_INTERNAL_8329c6bc_4_k_cu_4a4d47254cuda3std3__45__cpo6cbeginE[1];
.global .align 1 .b8 _ZN34_INTERNAL_8329c6bc_4_k_cu_4a4d47254cuda3std3__45__cpo4cendE[1];
.global .align 1 .b8 _ZN34_INTERNAL_8329c6bc_4_k_cu_4a4d47254cuda3std3__45__cpo6rbeginE[1];
.global .align 1 .b8 _ZN34_INTERNAL_8329c6bc_4_k_cu_4a4d47254cuda3std3__45__cpo4rendE[1];
.global .align 1 .b8 _ZN34_INTERNAL_8329c6bc_4_k_cu_4a4d47254cuda3std3__45__cpo7crbeginE[1];
.global .align 1 .b8 _ZN34_INTERNAL_8329c6bc_4_k_cu_4a4d47254cuda3std3__45__cpo5crendE[1];
.global .align 1 .b8 _ZN34_INTERNAL_8329c6bc_4_k_cu_4a4d47254cuda3std3__436_GLOBAL__N__8329c6bc_4_k_cu_4a4d47256ignoreE[1];
.global .align 1 .b8 _ZN34_INTERNAL_8329c6bc_4_k_cu_4a4d47254cuda3std3__419piecewise_constructE[1];
.global .align 1 .b8 _ZN34_INTERNAL_8329c6bc_4_k_cu_4a4d47254cuda3std3__48in_placeE[1];
.global .align 1 .b8 _ZN34_INTERNAL_8329c6bc_4_k_cu_4a4d47254cuda3std3__420unreachable_sentinelE[1];
.global .align 1 .b8 _ZN34_INTERNAL_8329c6bc_4_k_cu_4a4d47254cuda3std6ranges3__45__cpo4swapE[1];
.global .align 1 .b8 _ZN34_INTERNAL_8329c6bc_4_k_cu_4a4d47254cuda3std6ranges3__45__cpo9iter_moveE[1];
.global .align 1 .b8 _ZN34_INTERNAL_8329c6bc_4_k_cu_4a4d47254cuda3std6ranges3__45__cpo5beginE[1];
.global .align 1 .b8 _ZN34_INTERNAL_8329c6bc_4_k_cu_4a4d47254cuda3std6ranges3__45__cpo3endE[1];
.global .align 1 .b8 _ZN34_INTERNAL_8329c6bc_4_k_cu_4a4d47254cuda3std6ranges3__45__cpo6cbeginE[1];
.global .align 1 .b8 _ZN34_INTERNAL_8329c6bc_4_k_cu_4a4d47254cuda3std6ranges3__45__cpo4cendE[1];
.global .align 1 .b8 _ZN34_INTERNAL_8329c6bc_4_k_cu_4a4d47254cuda3std6ranges3__45__cpo7advanceE[1];
.global .align 1 .b8 _ZN34_INTERNAL_8329c6bc_4_k_cu_4a4d47254cuda3std6ranges3__45__cpo9iter_swapE[1];
.global .align 1 .b8 _ZN34_INTERNAL_8329c6bc_4_k_cu_4a4d47254cuda3std6ranges3__45__cpo4nextE[1];
.global .align 1 .b8 _ZN34_INTERNAL_8329c6bc_4_k_cu_4a4d47254cuda3std6ranges3__45__cpo4prevE[1];
.global .align 1 .b8 _ZN34_INTERNAL_8329c6bc_4_k_cu_4a4d47254cuda3std6ranges3__45__cpo4dataE[1];
.global .align 1 .b8 _ZN34_INTERNAL_8329c6bc_4_k_cu_4a4d47254cuda3std6ranges3__45__cpo5cdataE[1];
.global .align 1 .b8 _ZN34_INTERNAL_8329c6bc_4_k_cu_4a4d47254cuda3std6ranges3__45__cpo4sizeE[1];
.global .align 1 .b8 _ZN34_INTERNAL_8329c6bc_4_k_cu_4a4d47254cuda3std6ranges3__45__cpo5ssizeE[1];
.global .align 1 .b8 _ZN34_INTERNAL_8329c6bc_4_k_cu_4a4d47254cuda3std6ranges3__45__cpo8distanceE[1];
.global .align 1 .b8 _ZN34_INTERNAL_8329c6bc_4_k_cu_4a4d47256thrust24THRUST_300001_SM_1000_NS6system6detail10sequential3seqE[1];

.visible .entry _Z18cu_build_histogramPhPjjjj(
	.param .u64 .ptr .align 1 _Z18cu_build_histogramPhPjjjj_param_0,
	.param .u64 .ptr .align 1 _Z18cu_build_histogramPhPjjjj_param_1,
	.param .u32 _Z18cu_build_histogramPhPjjjj_param_2,
	.param .u32 _Z18cu_build_histogramPhPjjjj_param_3,
	.param .u32 _Z18cu_build_histogramPhPjjjj_param_4
)
{
	.reg .pred 	%p<2>;
	.reg .b16 	%rs<2>;
	.reg .b32 	%r<20>;
	.reg .b64 	%rd<9>;
	// demoted variable
	.shared .align 4 .b8 _ZZ18cu_build_histogramPhPjjjjE10sm_counter[1024];
	ld.param.u64 	%rd1, [_Z18cu_build_histogramPhPjjjj_param_0];
	ld.param.u64 	%rd2, [_Z18cu_build_histogramPhPjjjj_param_1];
	ld.param.u32 	%r5, [_Z18cu_build_histogramPhPjjjj_param_2];
	ld.param.u32 	%r6, [_Z18cu_build_histogramPhPjjjj_param_3];
	ld.param.u32 	%r7, [_Z18cu_build_histogramPhPjjjj_param_4];
	mov.u32 	%r1, %tid.x;
	mov.u32 	%r2, %ctaid.x;
	mov.u32 	%r8, %ntid.x;
	mad.lo.s32 	%r3, %r2, %r8, %r1;
	shl.b32 	%r9, %r1, 2;
	mov.u32 	%r10, _ZZ18cu_build_histogramPhPjjjjE10sm_counter;
	add.s32 	%r4, %r10, %r9;
	mov.b32 	%r11, 0;
	st.shared.u32 	[%r4], %r11;
	bar.sync 	0;
	setp.ge.u32 	%p1, %r3, %r7;
	@%p1 bra 	$L__BB0_2;
	cvta.to.global.u64 	%rd3, %rd1;
	mad.lo.s32 	%r12, %r5, %r3, %r6;
	cvt.u64.u32 	%rd4, %r12;
	add.s64 	%rd5, %rd3, %rd4;
	ld.global.u8 	%rs1, [%rd5];
	mul.wide.u16 	%r13, %rs1, 4;
	add.s32 	%r15, %r10, %r13;
	atom.shared.add.u32 	%r16, [%r15], 1;
$L__BB0_2:
	cvta.to.global.u64 	%rd6, %rd2;
	bar.sync 	0;
	ld.shared.u32 	%r17, [%r4];
	mov.u32 	%r18, %nctaid.x;
	mad.lo.s32 	%r19, %r1, %r18, %r2;
	mul.wide.u32 	%rd7, %r19, 4;
	add.s64 	%rd8, %rd6, %rd7;
	st.global.u32 	[%rd8], %r17;
	ret;

}
	// .globl	_Z17cu_scan_histogramPjS_j
.visible .entry _Z17cu_scan_histogramPjS_j(
	.param .u64 .ptr .align 1 _Z17cu_scan_histogramPjS_j_param_0,
	.param .u64 .ptr .align 1 _Z17cu_scan_histogramPjS_j_param_1,
	.param .u32 _Z17cu_scan_histogramPjS_j_param_2
)
{
	.reg .pred 	%p<21>;
	.reg .b32 	%r<257>;
	.reg .b64 	%rd<14>;
	// demoted variable
	.shared .align 16 .b8 _ZZ17cu_scan_histogramPjS_jE9temp_scan[1184];
	ld.param.u64 	%rd6, [_Z17cu_scan_histogramPjS_j_param_0];
	ld.param.u32 	%r42, [_Z17cu_scan_histogramPjS_j_param_2];
	cvta.to.global.u64 	%rd1, %rd6;
	setp.eq.s32 	%p1, %r42, 0;
	mov.b32 	%r256, 0;
	@%p1 bra 	$L__BB1_28;
	mov.u32 	%r1, %tid.x;
	mov.u32 	%r46, %ctaid.x;
	mul.lo.s32 	%r2, %r42, %r46;
	shr.u32 	%r47, %r1, 3;
	add.s32 	%r48, %r47, %r1;
	shl.b32 	%r49, %r48, 2;
	mov.u32 	%r50, _ZZ17cu_scan_histogramPjS_jE9temp_scan;
	add.s32 	%r51, %r50, 16;
	add.s32 	%r3, %r51, %r49;
	add.s32 	%r4, %r42, -1;
	setp.lt.u32 	%p2, %r42, 257;
	mad.lo.s32 	%r5, %r1, 36, %r51;
	mov.b32 	%r253, 0;
	mov.u32 	%r256, %r253;
	@%p2 bra 	$L__BB1_19;
	shr.u32 	%r54, %r4, 8;
	add.s32 	%r55, %r54, 1;
	add.s32 	%r246, %r1, %r2;
	and.b32  	%r56, %r55, 33554430;
	neg.s32 	%r245, %r56;
	mov.b32 	%r256, 0;
	mov.b32 	%r248, 256;
	mov.u32 	%r247, %r1;
$L__BB1_3:
	setp.ge.u32 	%p3, %r247, %r42;
	mul.wide.u32 	%rd7, %r246, 4;
	add.s64 	%rd2, %rd1, %rd7;
	mov.b32 	%r250, 0;
	@%p3 bra 	$L__BB1_5;
	ld.global.u32 	%r250, [%rd2];
$L__BB1_5:
	setp.gt.u32 	%p4, %r1, 31;
	bar.sync 	0;
	st.shared.u32 	[%r3], %r250;
	bar.sync 	0;
	@%p4 bra 	$L__BB1_8;
	setp.ne.s32 	%p5, %r1, 0;
	ld.shared.u32 	%r88, [%r5];
	ld.shared.u32 	%r89, [%r5+4];
	ld.shared.u32 	%r90, [%r5+8];
	ld.shared.u32 	%r91, [%r5+12];
	ld.shared.u32 	%r92, [%r5+16];
	ld.shared.u32 	%r93, [%r5+20];
	ld.shared.u32 	%r94, [%r5+24];
	ld.shared.u32 	%r95, [%r5+28];
	add.s32 	%r96, %r89, %r88;
	add.s32 	%r97, %r96, %r90;
	add.s32 	%r98, %r97, %r91;
	add.s32 	%r99, %r98, %r92;
	add.s32 	%r100, %r99, %r93;
	add.s32 	%r101, %r100, %r94;
	add.s32 	%r62, %r101, %r95;
	mov.b32 	%r60, 1;
	mov.b32 	%r85, 0;
	mov.b32 	%r87, -1;
	// begin inline asm
	{  .reg .u32 r0;  .reg .pred p;  shfl.sync.up.b32 r0|p, %r62, %r60, %r85, %r87;  @p add.u32 r0, r0, %r62;  mov.u32 %r58, r0;}
	// end inline asm
	mov.b32 	%r66, 2;
	// begin inline asm
	{  .reg .u32 r0;  .reg .pred p;  shfl.sync.up.b32 r0|p, %r58, %r66, %r85, %r87;  @p add.u32 r0, r0, %r58;  mov.u32 %r64, r0;}
	// end inline asm
	mov.b32 	%r72, 4;
	// begin inline asm
	{  .reg .u32 r0;  .reg .pred p;  shfl.sync.up.b32 r0|p, %r64, %r72, %r85, %r87;  @p add.u32 r0, r0, %r64;  mov.u32 %r70, r0;}
	// end inline asm
	mov.b32 	%r78, 8;
	// begin inline asm
	{  .reg .u32 r0;  .reg .pred p;  shfl.sync.up.b32 r0|p, %r70, %r78, %r85, %r87;  @p add.u32 r0, r0, %r70;  mov.u32 %r76, r0;}
	// end inline asm
	mov.b32 	%r84, 16;
	// begin inline asm
	{  .reg .u32 r0;  .reg .pred p;  shfl.sync.up.b32 r0|p, %r76, %r84, %r85, %r87;  @p add.u32 r0, r0, %r76;  mov.u32 %r82, r0;}
	// end inline asm
	shfl.sync.idx.b32	%r15|%p6, %r82, 31, 31, -1;
	sub.s32 	%r102, %r82, %r62;
	ld.shared.u32 	%r103, [%r5];
	ld.shared.u32 	%r104, [%r5+4];
	ld.shared.u32 	%r105, [%r5+8];
	ld.shared.u32 	%r106, [%r5+12];
	ld.shared.u32 	%r107, [%r5+16];
	ld.shared.u32 	%r108, [%r5+20];
	ld.shared.u32 	%r109, [%r5+24];
	add.s32 	%r110, %r103, %r102;
	add.s32 	%r111, %r104, %r110;
	add.s32 	%r112, %r105, %r111;
	add.s32 	%r113, %r106, %r112;
	add.s32 	%r114, %r107, %r113;
	add.s32 	%r115, %r108, %r114;
	add.s32 	%r116, %r109, %r115;
	st.shared.u32 	[%r5], %r102;
	st.shared.u32 	[%r5+4], %r110;
	st.shared.u32 	[%r5+8], %r111;
	st.shared.u32 	[%r5+12], %r112;
	st.shared.u32 	[%r5+16], %r113;
	st.shared.u32 	[%r5+20], %r114;
	st.shared.u32 	[%r5+24], %r115;
	st.shared.u32 	[%r5+28], %r116;
	@%p5 bra 	$L__BB1_8;
	st.shared.u32 	[_ZZ17cu_scan_histogramPjS_jE9temp_scan+1168], %r15;
$L__BB1_8:
	setp.ge.u32 	%p7, %r247, %r42;
	bar.sync 	0;
	ld.shared.u32 	%r16, [%r3];
	ld.shared.u32 	%r17, [_ZZ17cu_scan_histogramPjS_jE9temp_scan+1168];
	bar.sync 	0;
	@%p7 bra 	$L__BB1_10;
	add.s32 	%r117, %r16, %r256;
	st.global.u32 	[%rd2], %r117;
$L__BB1_10:
	add.s32 	%r18, %r17, %r256;
	add.s32 	%r19, %r247, 256;
	add.s32 	%r119, %r246, 256;
	setp.ge.u32 	%p8, %r19, %r42;
	mul.wide.u32 	%rd8, %r119, 4;
	add.s64 	%rd3, %rd1, %rd8;
	mov.b32 	%r251, 0;
	@%p8 bra 	$L__BB1_12;
	ld.global.u32 	%r251, [%rd3];
$L__BB1_12:
	setp.gt.u32 	%p9, %r1, 31;
	bar.sync 	0;
	st.shared.u32 	[%r3], %r251;
	bar.sync 	0;
	@%p9 bra 	$L__BB1_15;
	setp.ne.s32 	%p10, %r1, 0;
	ld.shared.u32 	%r150, [%r5];
	ld.shared.u32 	%r151, [%r5+4];
	ld.shared.u32 	%r152, [%r5+8];
	ld.shared.u32 	%r153, [%r5+12];
	ld.shared.u32 	%r154, [%r5+16];
	ld.shared.u32 	%r155, [%r5+20];
	ld.shared.u32 	%r156, [%r5+24];
	ld.shared.u32 	%r157, [%r5+28];
	add.s32 	%r158, %r151, %r150;
	add.s32 	%r159, %r158, %r152;
	add.s32 	%r160, %r159, %r153;
	add.s32 	%r161, %r160, %r154;
	add.s32 	%r162, %r161, %r155;
	add.s32 	%r163, %r162, %r156;
	add.s32 	%r124, %r163, %r157;
	mov.b32 	%r122, 1;
	mov.b32 	%r147, 0;
	mov.b32 	%r149, -1;
	// begin inline asm
	{  .reg .u32 r0;  .reg .pred p;  shfl.sync.up.b32 r0|p, %r124, %r122, %r147, %r149;  @p add.u32 r0, r0, %r124;  mov.u32 %r120, r0;}
	// end inline asm
	mov.b32 	%r128, 2;
	// begin inline asm
	{  .reg .u32 r0;  .reg .pred p;  shfl.sync.up.b32 r0|p, %r120, %r128, %r147, %r149;  @p add.u32 r0, r0, %r120;  mov.u32 %r126, r0;}
	// end inline asm
	mov.b32 	%r134, 4;
	// begin inline asm
	{  .reg .u32 r0;  .reg .pred p;  shfl.sync.up.b32 r0|p, %r126, %r134, %r147, %r149;  @p add.u32 r0, r0, %r126;  mov.u32 %r132, r0;}
	// end inline asm
	mov.b32 	%r140, 8;
	// begin inline asm
	{  .reg .u32 r0;  .reg .pred p;  shfl.sync.up.b32 r0|p, %r132, %r140, %r147, %r149;  @p add.u32 r0, r0, %r132;  mov.u32 %r138, r0;}
	// end inline asm
	mov.b32 	%r146, 16;
	// begin inline asm
	{  .reg .u32 r0;  .reg .pred p;  shfl.sync.up.b32 r0|p, %r138, %r146, %r147, %r149;  @p add.u32 r0, r0, %r138;  mov.u32 %r144, r0;}
	// end inline asm
	shfl.sync.idx.b32	%r22|%p11, %r144, 31, 31, -1;
	sub.s32 	%r164, %r144, %r124;
	ld.shared.u32 	%r165, [%r5];
	ld.shared.u32 	%r166, [%r5+4];
	ld.shared.u32 	%r167, [%r5+8];
	ld.shared.u32 	%r168, [%r5+12];
	ld.shared.u32 	%r169, [%r5+16];
	ld.shared.u32 	%r170, [%r5+20];
	ld.shared.u32 	%r171, [%r5+24];
	add.s32 	%r172, %r165, %r164;
	add.s32 	%r173, %r166, %r172;
	add.s32 	%r174, %r167, %r173;
	add.s32 	%r175, %r168, %r174;
	add.s32 	%r176, %r169, %r175;
	add.s32 	%r177, %r170, %r176;
	add.s32 	%r178, %r171, %r177;
	st.shared.u32 	[%r5], %r164;
	st.shared.u32 	[%r5+4], %r172;
	st.shared.u32 	[%r5+8], %r173;
	st.shared.u32 	[%r5+12], %r174;
	st.shared.u32 	[%r5+16], %r175;
	st.shared.u32 	[%r5+20], %r176;
	st.shared.u32 	[%r5+24], %r177;
	st.shared.u32 	[%r5+28], %r178;
	@%p10 bra 	$L__BB1_15;
	st.shared.u32 	[_ZZ17cu_scan_histogramPjS_jE9temp_scan+1168], %r22;
$L__BB1_15:
	setp.ge.u32 	%p12, %r19, %r42;
	bar.sync 	0;
	ld.shared.u32 	%r23, [%r3];
	ld.shared.u32 	%r24, [_ZZ17cu_scan_histogramPjS_jE9temp_scan+1168];
	bar.sync 	0;
	@%p12 bra 	$L__BB1_17;
	add.s32 	%r179, %r23, %r18;
	st.global.u32 	[%rd3], %r179;
$L__BB1_17:
	add.s32 	%r256, %r24, %r18;
	add.s32 	%r248, %r248, 512;
	add.s32 	%r247, %r247, 512;
	add.s32 	%r246, %r246, 512;
	add.s32 	%r245, %r245, 2;
	setp.ne.s32 	%p13, %r245, 0;
	@%p13 bra 	$L__BB1_3;
	add.s32 	%r253, %r248, -256;
$L__BB1_19:
	and.b32  	%r180, %r4, 256;
	setp.ne.s32 	%p14, %r180, 0;
	@%p14 bra 	$L__BB1_28;
	add.s32 	%r34, %r253, %r1;
	add.s32 	%r182, %r34, %r2;
	setp.ge.u32 	%p15, %r34, %r42;
	mul.wide.u32 	%rd9, %r182, 4;
	add.s64 	%rd4, %rd1, %rd9;
	mov.b32 	%r255, 0;
	@%p15 bra 	$L__BB1_22;
	ld.global.u32 	%r255, [%rd4];
$L__BB1_22:
	bar.sync 	0;
	st.shared.u32 	[%r3], %r255;
	bar.sync 	0;
	setp.gt.u32 	%p16, %r1, 31;
	@%p16 bra 	$L__BB1_25;
	ld.shared.u32 	%r213, [%r5];
	ld.shared.u32 	%r214, [%r5+4];
	ld.shared.u32 	%r215, [%r5+8];
	ld.shared.u32 	%r216, [%r5+12];
	ld.shared.u32 	%r217, [%r5+16];
	ld.shared.u32 	%r218, [%r5+20];
	ld.shared.u32 	%r219, [%r5+24];
	ld.shared.u32 	%r220, [%r5+28];
	add.s32 	%r221, %r214, %r213;
	add.s32 	%r222, %r221, %r215;
	add.s32 	%r223, %r222, %r216;
	add.s32 	%r224, %r223, %r217;
	add.s32 	%r225, %r224, %r218;
	add.s32 	%r226, %r225, %r219;
	add.s32 	%r187, %r226, %r220;
	mov.b32 	%r185, 1;
	mov.b32 	%r210, 0;
	mov.b32 	%r212, -1;
	// begin inline asm
	{  .reg .u32 r0;  .reg .pred p;  shfl.sync.up.b32 r0|p, %r187, %r185, %r210, %r212;  @p add.u32 r0, r0, %r187;  mov.u32 %r183, r0;}
	// end inline asm
	mov.b32 	%r191, 2;
	// begin inline asm
	{  .reg .u32 r0;  .reg .pred p;  shfl.sync.up.b32 r0|p, %r183, %r191, %r210, %r212;  @p add.u32 r0, r0, %r183;  mov.u32 %r189, r0;}
	// end inline asm
	mov.b32 	%r197, 4;
	// begin inline asm
	{  .reg .u32 r0;  .reg .pred p;  shfl.sync.up.b32 r0|p, %r189, %r197, %r210, %r212;  @p add.u32 r0, r0, %r189;  mov.u32 %r195, r0;}
	// end inline asm
	mov.b32 	%r203, 8;
	// begin inline asm
	{  .reg .u32 r0;  .reg .pred p;  shfl.sync.up.b32 r0|p, %r195, %r203, %r210, %r212;  @p add.u32 r0, r0, %r195;  mov.u32 %r201, r0;}
	// end inline asm
	mov.b32 	%r209, 16;
	// begin inline asm
	{  .reg .u32 r0;  .reg .pred p;  shfl.sync.up.b32 r0|p, %r201, %r209, %r210, %r212;  @p add.u32 r0, r0, %r201;  mov.u32 %r207, r0;}
	// end inline asm
	shfl.sync.idx.b32	%r37|%p17, %r207, 31, 31, -1;
	sub.s32 	%r227, %r207, %r187;
	ld.shared.u32 	%r228, [%r5];
	ld.shared.u32 	%r229, [%r5+4];
	ld.shared.u32 	%r230, [%r5+8];
	ld.shared.u32 	%r231, [%r5+12];
	ld.shared.u32 	%r232, [%r5+16];
	ld.shared.u32 	%r233, [%r5+20];
	ld.shared.u32 	%r234, [%r5+24];
	add.s32 	%r235, %r228, %r227;
	add.s32 	%r236, %r229, %r235;
	add.s32 	%r237, %r230, %r236;
	add.s32 	%r238, %r231, %r237;
	add.s32 	%r239, %r232, %r238;
	add.s32 	%r240, %r233, %r239;
	add.s32 	%r241, %r234, %r240;
	st.shared.u32 	[%r5], %r227;
	st.shared.u32 	[%r5+4], %r235;
	st.shared.u32 	[%r5+8], %r236;
	st.shared.u32 	[%r5+12], %r237;
	st.shared.u32 	[%r5+16], %r238;
	st.shared.u32 	[%r5+20], %r239;
	st.shared.u32 	[%r5+24], %r240;
	st.shared.u32 	[%r5+28], %r241;
	setp.ne.s32 	%p18, %r1, 0;
	@%p18 bra 	$L__BB1_25;
	st.shared.u32 	[_ZZ17cu_scan_histogramPjS_jE9temp_scan+1168], %r37;
$L__BB1_25:
	setp.ge.u32 	%p19, %r34, %r42;
	bar.sync 	0;
	ld.shared.u32 	%r38, [%r3];
	ld.shared.u32 	%r39, [_ZZ17cu_scan_histogramPjS_jE9temp_scan+1168];
	bar.sync 	0;
	@%p19 bra 	$L__BB1_27;
	add.s32 	%r242, %r38, %r256;
	st.global.u32 	[%rd4], %r242;
$L__BB1_27:
	add.s32 	%r256, %r39, %r256;
$L__BB1_28:
	mov.u32 	%r243, %tid.x;
	setp.ne.s32 	%p20, %r243, 0;
	@%p20 bra 	$L__BB1_30;
	ld.param.u64 	%rd13, [_Z17cu_scan_histogramPjS_j_param_1];
	mov.u32 	%r244, %ctaid.x;
	cvta.to.global.u64 	%rd10, %rd13;
	mul.wide.u32 	%rd11, %r244, 4;
	add.s64 	%rd12, %rd10, %rd11;
	st.global.u32 	[%rd12], %r256;
$L__BB1_30:
	ret;

}
	// .globl	_Z20cu_scan_bucket_indexPj
.visible .entry _Z20cu_scan_bucket_indexPj(
	.param .u64 .ptr .align 1 _Z20cu_scan_bucket_indexPj_param_0
)
{
	.reg .pred 	%p<2>;
	.reg .b32 	%r<71>;
	.reg .b64 	%rd<5>;
	// demoted variable
	.shared .align 16 .b8 _ZZ20cu_scan_bucket_indexPjE9temp_scan[1184];
	ld.param.u64 	%rd2, [_Z20cu_scan_bucket_indexPj_param_0];
	cvta.to.global.u64 	%rd3, %rd2;
	mov.u32 	%r1, %tid.x;
	mul.wide.u32 	%rd4, %r1, 4;
	add.s64 	%rd1, %rd3, %rd4;
	ld.global.u32 	%r3, [%rd1];
	shr.u32 	%r4, %r1, 3;
	add.s32 	%r5, %r4, %r1;
	shl.b32 	%r6, %r5, 2;
	mov.u32 	%r7, _ZZ20cu_scan_bucket_indexPjE9temp_scan;
	add.s32 	%r8, %r7, %r6;
	add.s32 	%r2, %r8, 16;
	st.shared.u32 	[%r8+16], %r3;
	bar.sync 	0;
	setp.gt.u32 	%p1, %r1, 31;
	@%p1 bra 	$L__BB2_2;
	mad.lo.s32 	%r40, %r1, 36, %r7;
	ld.shared.u32 	%r41, [%r40+16];
	ld.shared.u32 	%r42, [%r40+20];
	ld.shared.u32 	%r43, [%r40+24];
	ld.shared.u32 	%r44, [%r40+28];
	ld.shared.u32 	%r45, [%r40+32];
	ld.shared.u32 	%r46, [%r40+36];
	ld.shared.u32 	%r47, [%r40+40];
	ld.shared.u32 	%r48, [%r40+44];
	add.s32 	%r49, %r42, %r41;
	add.s32 	%r50, %r49, %r43;
	add.s32 	%r51, %r50, %r44;
	add.s32 	%r52, %r51, %r45;
	add.s32 	%r53, %r52, %r46;
	add.s32 	%r54, %r53, %r47;
	add.s32 	%r13, %r54, %r48;
	mov.b32 	%r11, 1;
	mov.b32 	%r36, 0;
	mov.b32 	%r38, -1;
	// begin inline asm
	{  .reg .u32 r0;  .reg .pred p;  shfl.sync.up.b32 r0|p, %r13, %r11, %r36, %r38;  @p add.u32 r0, r0, %r13;  mov.u32 %r9, r0;}
	// end inline asm
	mov.b32 	%r17, 2;
	// begin inline asm
	{  .reg .u32 r0;  .reg .pred p;  shfl.sync.up.b32 r0|p, %r9, %r17, %r36, %r38;  @p add.u32 r0, r0, %r9;  mov.u32 %r15, r0;}
	// end inline asm
	mov.b32 	%r23, 4;
	// begin inline asm
	{  .reg .u32 r0;  .reg .pred p;  shfl.sync.up.b32 r0|p, %r15, %r23, %r36, %r38;  @p add.u32 r0, r0, %r15;  mov.u32 %r21, r0;}
	// end inline asm
	mov.b32 	%r29, 8;
	// begin inline asm
	{  .reg .u32 r0;  .reg .pred p;  shfl.sync.up.b32 r0|p, %r21, %r29, %r36, %r38;  @p add.u32 r0, r0, %r21;  mov.u32 %r27, r0;}
	// end inline asm
	mov.b32 	%r35, 16;
	// begin inline asm
	{  .reg .u32 r0;  .reg .pred p;  shfl.sync.up.b32 r0|p, %r27, %r35, %r36, %r38;  @p add.u32 r0, r0, %r27;  mov.u32 %r33, r0;}
	// end inline asm
	sub.s32 	%r55, %r33, %r13;
	ld.shared.u32 	%r56, [%r40+16];
	ld.shared.u32 	%r57, [%r40+20];
	ld.shared.u32 	%r58, [%r40+24];
	ld.shared.u32 	%r59, [%r40+28];
	ld.shared.u32 	%r60, [%r40+32];
	ld.shared.u32 	%r61, [%r40+36];
	ld.shared.u32 	%r62, [%r40+40];
	add.s32 	%r63, %r56, %r55;
	add.s32 	%r64, %r57, %r63;
	add.s32 	%r65, %r58, %r64;
	add.s32 	%r66, %r59, %r65;
	add.s32 	%r67, %r60, %r66;
	add.s32 	%r68, %r61, %r67;
	add.s32 	%r69, %r62, %r68;
	st.shared.u32 	[%r40+16], %r55;
	st.shared.u32 	[%r40+20], %r63;
	st.shared.u32 	[%r40+24], %r64;
	st.shared.u32 	[%r40+28], %r65;
	st.shared.u32 	[%r40+32], %r66;
	st.shared.u32 	[%r40+36], %r67;
	st.shared.u32 	[%r40+40], %r68;
	st.shared.u32 	[%r40+44], %r69;
$L__BB2_2:
	bar.sync 	0;
	ld.shared.u32 	%r70, [%r2];
	bar.sync 	0;
	st.global.u32 	[%rd1], %r70;
	ret;

}
	// .globl	_Z20cu_scatter_histogramPhS_PjS0_jjj
.visible .entry _Z20cu_scatter_histogramPhS_PjS0_jjj(
	.param .u64 .ptr .align 1 _Z20cu_scatter_histogramPhS_PjS0_jjj_param_0,
	.param .u64 .ptr .align 1 _Z20cu_scatter_histogramPhS_PjS0_jjj_param_1,
	.param .u64 .ptr .align 1 _Z20cu_scatter_histogramPhS_PjS0_jjj_param_2,
	.param .u64 .ptr .align 1 _Z20cu_scatter_histogramPhS_PjS0_jjj_param_3,
	.param .u32 _Z20cu_scatter_histogramPhS_PjS0_jjj_param_4,
	.param .u32 _Z20cu_scatter_histogramPhS_PjS0_jjj_param_5,
	.param .u32 _Z20cu_scatter_histogramPhS_PjS0_jjj_param_6
)
{
	.local .align 16 .b8 	__local_depot3[1024];
	.reg .b64 	%SP;
	.reg .b64 	%SPL;
	.reg .pred 	%p<43>;
	.reg .b16 	%rs<9>;
	.reg .b32 	%r<285>;
	.reg .b64 	%rd<231>;

	mov.u64 	%SPL, __local_depot3;
	ld.param.u64 	%rd10, [_Z20cu_scatter_histogramPhS_PjS0_jjj_param_0];
	ld.param.u64 	%rd11, [_Z20cu_scatter_histogramPhS_PjS0_jjj_param_1];
	ld.param.u64 	%rd12, [_Z20cu_scatter_histogramPhS_PjS0_jjj_param_2];
	ld.param.u64 	%rd13, [_Z20cu_scatter_histogramPhS_PjS0_jjj_param_3];
	ld.param.u32 	%r38, [_Z20cu_scatter_histogramPhS_PjS0_jjj_param_4];
	ld.param.u32 	%r39, [_Z20cu_scatter_histogramPhS_PjS0_jjj_param_5];
	ld.param.u32 	%r40, [_Z20cu_scatter_histogramPhS_PjS0_jjj_param_6];
	cvta.to.global.u64 	%rd1, %rd11;
	cvta.to.global.u64 	%rd2, %rd12;
	cvta.to.global.u64 	%rd3, %rd13;
	cvta.to.global.u64 	%rd4, %rd10;
	add.u64 	%rd5, %SPL, 0;
	mov.u32 	%r1, %nctaid.x;
	mov.u32 	%r2, %ctaid.x;
	shl.b32 	%r3, %r2, 8;
	mov.b32 	%r41, 0;
	st.local.v4.u32 	[%rd5], {%r41, %r41, %r41, %r41};
	st.local.v4.u32 	[%rd5+16], {%r41, %r41, %r41, %r41};
	st.local.v4.u32 	[%rd5+32], {%r41, %r41, %r41, %r41};
	st.local.v4.u32 	[%rd5+48], {%r41, %r41, %r41, %r41};
	st.local.v4.u32 	[%rd5+64], {%r41, %r41, %r41, %r41};
	st.local.v4.u32 	[%rd5+80], {%r41, %r41, %r41, %r41};
	st.local.v4.u32 	[%rd5+96], {%r41, %r41, %r41, %r41};
	st.local.v4.u32 	[%rd5+112], {%r41, %r41, %r41, %r41};
	st.local.v4.u32 	[%rd5+128], {%r41, %r41, %r41, %r41};
	st.local.v4.u32 	[%rd5+144], {%r41, %r41, %r41, %r41};
	st.local.v4.u32 	[%rd5+160], {%r41, %r41, %r41, %r41};
	st.local.v4.u32 	[%rd5+176], {%r41, %r41, %r41, %r41};
	st.local.v4.u32 	[%rd5+192], {%r41, %r41, %r41, %r41};
	st.local.v4.u32 	[%rd5+208], {%r41, %r41, %r41, %r41};
	st.local.v4.u32 	[%rd5+224], {%r41, %r41, %r41, %r41};
	st.local.v4.u32 	[%rd5+240], {%r41, %r41, %r41, %r41};
	st.local.v4.u32 	[%rd5+256], {%r41, %r41, %r41, %r41};
	st.local.v4.u32 	[%rd5+272], {%r41, %r41, %r41, %r41};
	st.local.v4.u32 	[%rd5+288], {%r41, %r41, %r41, %r41};
	st.local.v4.u32 	[%rd5+304], {%r41, %r41, %r41, %r41};
	st.local.v4.u32 	[%rd5+320], {%r41, %r41, %r41, %r41};
	st.local.v4.u32 	[%rd5+336], {%r41, %r41, %r41, %r41};
	st.local.v4.u32 	[%rd5+352], {%r41, %r41, %r41, %r41};
	st.local.v4.u32 	[%rd5+368], {%r41, %r41, %r41, %r41};
	st.local.v4.u32 	[%rd5+384], {%r41, %r41, %r41, %r41};
	st.local.v4.u32 	[%rd5+400], {%r41, %r41, %r41, %r41};
	st.local.v4.u32 	[%rd5+416], {%r41, %r41, %r41, %r41};
	st.local.v4.u32 	[%rd5+432], {%r41, %r41, %r41, %r41};
	st.local.v4.u32 	[%rd5+448], {%r41, %r41, %r41, %r41};
	st.local.v4.u32 	[%rd5+464], {%r41, %r41, %r41, %r41};
	st.local.v4.u32 	[%rd5+480], {%r41, %r41, %r41, %r41};
	st.local.v4.u32 	[%rd5+496], {%r41, %r41, %r41, %r41};
	st.local.v4.u32 	[%rd5+512], {%r41, %r41, %r41, %r41};
	st.local.v4.u32 	[%rd5+528], {%r41, %r41, %r41, %r41};
	st.local.v4.u32 	[%rd5+544], {%r41, %r41, %r41, %r41};
	st.local.v4.u32 	[%rd5+560], {%r41, %r41, %r41, %r41};
	st.local.v4.u32 	[%rd5+576], {%r41, %r41, %r41, %r41};
	st.local.v4.u32 	[%rd5+592], {%r41, %r41, %r41, %r41};
	st.local.v4.u32 	[%rd5+608], {%r41, %r41, %r41, %r41};
	st.local.v4.u32 	[%rd5+624], {%r41, %r41, %r41, %r41};
	st.local.v4.u32 	[%rd5+640], {%r41, %r41, %r41, %r41};
	st.local.v4.u32 	[%rd5+656], {%r41, %r41, %r41, %r41};
	st.local.v4.u32 	[%rd5+672], {%r41, %r41, %r41, %r41};
	st.local.v4.u32 	[%rd5+688], {%r41, %r41, %r41, %r41};
	st.local.v4.u32 	[%rd5+704], {%r41, %r41, %r41, %r41};
	st.local.v4.u32 	[%rd5+720], {%r41, %r41, %r41, %r41};
	st.local.v4.u32 	[%rd5+736], {%r41, %r41, %r41, %r41};
	st.local.v4.u32 	[%rd5+752], {%r41, %r41, %r41, %r41};
	st.local.v4.u32 	[%rd5+768], {%r41, %r41, %r41, %r41};
	st.local.v4.u32 	[%rd5+784], {%r41, %r41, %r41, %r41};
	st.local.v4.u32 	[%rd5+800], {%r41, %r41, %r41, %r41};
	st.local.v4.u32 	[%rd5+816], {%r41, %r41, %r41, %r41};
	st.local.v4.u32 	[%rd5+832], {%r41, %r41, %r41, %r41};
	st.local.v4.u32 	[%rd5+848], {%r41, %r41, %r41, %r41};
	st.local.v4.u32 	[%rd5+864], {%r41, %r41, %r41, %r41};
	st.local.v4.u32 	[%rd5+880], {%r41, %r41, %r41, %r41};
	st.local.v4.u32 	[%rd5+896], {%r41, %r41, %r41, %r41};
	st.local.v4.u32 	[%rd5+912], {%r41, %r41, %r41, %r41};
	st.local.v4.u32 	[%rd5+928], {%r41, %r41, %r41, %r41};
	st.local.v4.u32 	[%rd5+944], {%r41, %r41, %r41, %r41};
	st.local.v4.u32 	[%rd5+960], {%r41, %r41, %r41, %r41};
	st.local.v4.u32 	[%rd5+976], {%r41, %r41, %r41, %r41};
	st.local.v4.u32 	[%rd5+992], {%r41, %r41, %r41, %r41};
	st.local.v4.u32 	[%rd5+1008], {%r41, %r41, %r41, %r41};
	setp.gt.s32 	%p1, %r39, 3;
	@%p1 bra 	$L__BB3_9;
	setp.eq.s32 	%p4, %r39, 1;
	@%p4 bra 	$L__BB3_17;
	setp.eq.s32 	%p5, %r39, 2;
	@%p5 bra 	$L__BB3_3;
	bra.uni 	$L__BB3_29;
$L__BB3_3:
	max.u32 	%r131, %r38, %r3;
	sub.s32 	%r8, %r131, %r3;
	mov.b32 	%r281, 0;
$L__BB3_4:
	setp.eq.s32 	%p16, %r281, %r8;
	@%p16 bra 	$L__BB3_47;
	add.s32 	%r132, %r281, %r3;
	shl.b32 	%r133, %r132, 1;
	add.s32 	%r10, %r133, %r40;
	cvt.u64.u32 	%rd93, %r10;
	add.s64 	%rd94, %rd4, %rd93;
	ld.global.u8 	%r134, [%rd94];
	mul.wide.u32 	%rd95, %r134, 4;
	add.s64 	%rd96, %rd3, %rd95;
	ld.global.u32 	%r135, [%rd96];
	mad.lo.s32 	%r136, %r1, %r134, %r2;
	mul.wide.u32 	%rd97, %r136, 4;
	add.s64 	%rd98, %rd2, %rd97;
	ld.global.u32 	%r137, [%rd98];
	add.s32 	%r138, %r137, %r135;
	add.s64 	%rd99, %rd5, %rd95;
	ld.local.u32 	%r139, [%rd99];
	add.s32 	%r140, %r138, %r139;
	add.s32 	%r141, %r139, 1;
	st.local.u32 	[%rd99], %r141;
	mul.wide.u32 	%rd100, %r132, 2;
	add.s64 	%rd7, %rd4, %rd100;
	ld.global.u16 	%rs1, [%rd7];
	mul.wide.u32 	%rd101, %r140, 2;
	add.s64 	%rd102, %rd1, %rd101;
	st.global.u16 	[%rd102], %rs1;
	add.s32 	%r142, %r281, 1;
	setp.eq.s32 	%p17, %r142, %r8;
	@%p17 bra 	$L__BB3_47;
	add.s32 	%r143, %r10, 2;
	cvt.u64.u32 	%rd103, %r143;
	add.s64 	%rd104, %rd4, %rd103;
	ld.global.u8 	%r144, [%rd104];
	mul.wide.u32 	%rd105, %r144, 4;
	add.s64 	%rd106, %rd3, %rd105;
	ld.global.u32 	%r145, [%rd106];
	mad.lo.s32 	%r146, %r1, %r144, %r2;
	mul.wide.u32 	%rd107, %r146, 4;
	add.s64 	%rd108, %rd2, %rd107;
	ld.global.u32 	%r147, [%rd108];
	add.s32 	%r148, %r147, %r145;
	add.s64 	%rd109, %rd5, %rd105;
	ld.local.u32 	%r149, [%rd109];
	add.s32 	%r150, %r148, %r149;
	add.s32 	%r151, %r149, 1;
	st.local.u32 	[%rd109], %r151;
	ld.global.u16 	%rs2, [%rd7+2];
	mul.wide.u32 	%rd110, %r150, 2;
	add.s64 	%rd111, %rd1, %rd110;
	st.global.u16 	[%rd111], %rs2;
	add.s32 	%r152, %r281, 2;
	setp.eq.s32 	%p18, %r152, %r8;
	@%p18 bra 	$L__BB3_47;
	add.s32 	%r153, %r10, 4;
	cvt.u64.u32 	%rd112, %r153;
	add.s64 	%rd113, %rd4, %rd112;
	ld.global.u8 	%r154, [%rd113];
	mul.wide.u32 	%rd114, %r154, 4;
	add.s64 	%rd115, %rd3, %rd114;
	ld.global.u32 	%r155, [%rd115];
	mad.lo.s32 	%r156, %r1, %r154, %r2;
	mul.wide.u32 	%rd116, %r156, 4;
	add.s64 	%rd117, %rd2, %rd116;
	ld.global.u32 	%r157, [%rd117];
	add.s32 	%r158, %r157, %r155;
	add.s64 	%rd118, %rd5, %rd114;
	ld.local.u32 	%r159, [%rd118];
	add.s32 	%r160, %r158, %r159;
	add.s32 	%r161, %r159, 1;
	st.local.u32 	[%rd118], %r161;
	ld.global.u16 	%rs3, [%rd7+4];
	mul.wide.u32 	%rd119, %r160, 2;
	add.s64 	%rd120, %rd1, %rd119;
	st.global.u16 	[%rd120], %rs3;
	add.s32 	%r162, %r281, 3;
	setp.eq.s32 	%p19, %r162, %r8;
	@%p19 bra 	$L__BB3_47;
	add.s32 	%r163, %r10, 6;
	cvt.u64.u32 	%rd121, %r163;
	add.s64 	%rd122, %rd4, %rd121;
	ld.global.u8 	%r164, [%rd122];
	mul.wide.u32 	%rd123, %r164, 4;
	add.s64 	%rd124, %rd3, %rd123;
	ld.global.u32 	%r165, [%rd124];
	mad.lo.s32 	%r166, %r1, %r164, %r2;
	mul.wide.u32 	%rd125, %r166, 4;
	add.s64 	%rd126, %rd2, %rd125;
	ld.global.u32 	%r167, [%rd126];
	add.s32 	%r168, %r167, %r165;
	add.s64 	%rd127, %rd5, %rd123;
	ld.local.u32 	%r169, [%rd127];
	add.s32 	%r170, %r168, %r169;
	add.s32 	%r171, %r169, 1;
	st.local.u32 	[%rd127], %r171;
	ld.global.u16 	%rs4, [%rd7+6];
	mul.wide.u32 	%rd128, %r170, 2;
	add.s64 	%rd129, %rd1, %rd128;
	st.global.u16 	[%rd129], %rs4;
	add.s32 	%r281, %r281, 4;
	setp.eq.s32 	%p20, %r281, 256;
	@%p20 bra 	$L__BB3_47;
	bra.uni 	$L__BB3_4;
$L__BB3_9:
	setp.eq.s32 	%p2, %r39, 4;
	@%p2 bra 	$L__BB3_23;
	setp.eq.s32 	%p3, %r39, 8;
	@%p3 bra 	$L__BB3_11;
	bra.uni 	$L__BB3_29;
$L__BB3_11:
	max.u32 	%r43, %r38, %r3;
	sub.s32 	%r16, %r43, %r3;
	mov.b32 	%r283, 0;
$L__BB3_12:
	setp.eq.s32 	%p6, %r283, %r16;
	@%p6 bra 	$L__BB3_47;
	add.s32 	%r44, %r283, %r3;
	shl.b32 	%r45, %r44, 3;
	add.s32 	%r18, %r45, %r40;
	cvt.u64.u32 	%rd15, %r18;
	add.s64 	%rd16, %rd4, %rd15;
	ld.global.u8 	%r46, [%rd16];
	mul.wide.u32 	%rd17, %r46, 4;
	add.s64 	%rd18, %rd3, %rd17;
	ld.global.u32 	%r47, [%rd18];
	mad.lo.s32 	%r48, %r1, %r46, %r2;
	mul.wide.u32 	%rd19, %r48, 4;
	add.s64 	%rd20, %rd2, %rd19;
	ld.global.u32 	%r49, [%rd20];
	add.s32 	%r50, %r49, %r47;
	add.s64 	%rd21, %rd5, %rd17;
	ld.local.u32 	%r51, [%rd21];
	add.s32 	%r52, %r50, %r51;
	add.s32 	%r53, %r51, 1;
	st.local.u32 	[%rd21], %r53;
	mul.wide.u32 	%rd22, %r44, 8;
	add.s64 	%rd9, %rd4, %rd22;
	ld.global.u64 	%rd23, [%rd9];
	mul.wide.u32 	%rd24, %r52, 8;
	add.s64 	%rd25, %rd1, %rd24;
	st.global.u64 	[%rd25], %rd23;
	add.s32 	%r54, %r283, 1;
	setp.eq.s32 	%p7, %r54, %r16;
	@%p7 bra 	$L__BB3_47;
	add.s32 	%r55, %r18, 8;
	cvt.u64.u32 	%rd26, %r55;
	add.s64 	%rd27, %rd4, %rd26;
	ld.global.u8 	%r56, [%rd27];
	mul.wide.u32 	%rd28, %r56, 4;
	add.s64 	%rd29, %rd3, %rd28;
	ld.global.u32 	%r57, [%rd29];
	mad.lo.s32 	%r58, %r1, %r56, %r2;
	mul.wide.u32 	%rd30, %r58, 4;
	add.s64 	%rd31, %rd2, %rd30;
	ld.global.u32 	%r59, [%rd31];
	add.s32 	%r60, %r59, %r57;
	add.s64 	%rd32, %rd5, %rd28;
	ld.local.u32 	%r61, [%rd32];
	add.s32 	%r62, %r60, %r61;
	add.s32 	%r63, %r61, 1;
	st.local.u32 	[%rd32], %r63;
	ld.global.u64 	%rd33, [%rd9+8];
	mul.wide.u32 	%rd34, %r62, 8;
	add.s64 	%rd35, %rd1, %rd34;
	st.global.u64 	[%rd35], %rd33;
	add.s32 	%r64, %r283, 2;
	setp.eq.s32 	%p8, %r64, %r16;
	@%p8 bra 	$L__BB3_47;
	add.s32 	%r65, %r18, 16;
	cvt.u64.u32 	%rd36, %r65;
	add.s64 	%rd37, %rd4, %rd36;
	ld.global.u8 	%r66, [%rd37];
	mul.wide.u32 	%rd38, %r66, 4;
	add.s64 	%rd39, %rd3, %rd38;
	ld.global.u32 	%r67, [%rd39];
	mad.lo.s32 	%r68, %r1, %r66, %r2;
	mul.wide.u32 	%rd40, %r68, 4;
	add.s64 	%rd41, %rd2, %rd40;
	ld.global.u32 	%r69, [%rd41];
	add.s32 	%r70, %r69, %r67;
	add.s64 	%rd42, %rd5, %rd38;
	ld.local.u32 	%r71, [%rd42];
	add.s32 	%r72, %r70, %r71;
	add.s32 	%r73, %r71, 1;
	st.local.u32 	[%rd42], %r73;
	ld.global.u64 	%rd43, [%rd9+16];
	mul.wide.u32 	%rd44, %r72, 8;
	add.s64 	%rd45, %rd1, %rd44;
	st.global.u64 	[%rd45], %rd43;
	add.s32 	%r74, %r283, 3;
	setp.eq.s32 	%p9, %r74, %r16;
	@%p9 bra 	$L__BB3_47;
	add.s32 	%r75, %r18, 24;
	cvt.u64.u32 	%rd46, %r75;
	add.s64 	%rd47, %rd4, %rd46;
	ld.global.u8 	%r76, [%rd47];
	mul.wide.u32 	%rd48, %r76, 4;
	add.s64 	%rd49, %rd3, %rd48;
	ld.global.u32 	%r77, [%rd49];
	mad.lo.s32 	%r78, %r1, %r76, %r2;
	mul.wide.u32 	%rd50, %r78, 4;
	add.s64 	%rd51, %rd2, %rd50;
	ld.global.u32 	%r79, [%rd51];
	add.s32 	%r80, %r79, %r77;
	add.s64 	%rd52, %rd5, %rd48;
	ld.local.u32 	%r81, [%rd52];
	add.s32 	%r82, %r80, %r81;
	add.s32 	%r83, %r81, 1;
	st.local.u32 	[%rd52], %r83;
	ld.global.u64 	%rd53, [%rd9+24];
	mul.wide.u32 	%rd54, %r82, 8;
	add.s64 	%rd55, %rd1, %rd54;
	st.global.u64 	[%rd55], %rd53;
	add.s32 	%r283, %r283, 4;
	setp.eq.s32 	%p10, %r283, 256;
	@%p10 bra 	$L__BB3_47;
	bra.uni 	$L__BB3_12;
$L__BB3_17:
	max.u32 	%r173, %r38, %r3;
	sub.s32 	%r4, %r173, %r3;
	mov.b32 	%r280, 0;
$L__BB3_18:
	setp.eq.s32 	%p21, %r280, %r4;
	@%p21 bra 	$L__BB3_47;
	add.s32 	%r174, %r280, %r3;
	add.s32 	%r6, %r174, %r40;
	cvt.u64.u32 	%rd130, %r6;
	add.s64 	%rd131, %rd4, %rd130;
	ld.global.u8 	%r175, [%rd131];
	mul.wide.u32 	%rd132, %r175, 4;
	add.s64 	%rd133, %rd3, %rd132;
	ld.global.u32 	%r176, [%rd133];
	mad.lo.s32 	%r177, %r1, %r175, %r2;
	mul.wide.u32 	%rd134, %r177, 4;
	add.s64 	%rd135, %rd2, %rd134;
	ld.global.u32 	%r178, [%rd135];
	add.s32 	%r179, %r178, %r176;
	add.s64 	%rd136, %rd5, %rd132;
	ld.local.u32 	%r180, [%rd136];
	add.s32 	%r181, %r179, %r180;
	add.s32 	%r182, %r180, 1;
	st.local.u32 	[%rd136], %r182;
	cvt.u64.u32 	%rd137, %r174;
	add.s64 	%rd6, %rd4, %rd137;
	ld.global.u8 	%rs5, [%rd6];
	cvt.u64.u32 	%rd138, %r181;
	add.s64 	%rd139, %rd1, %rd138;
	st.global.u8 	[%rd139], %rs5;
	add.s32 	%r183, %r280, 1;
	setp.eq.s32 	%p22, %r183, %r4;
	@%p22 bra 	$L__BB3_47;
	add.s32 	%r184, %r6, 1;
	cvt.u64.u32 	%rd140, %r184;
	add.s64 	%rd141, %rd4, %rd140;
	ld.global.u8 	%r185, [%rd141];
	mul.wide.u32 	%rd142, %r185, 4;
	add.s64 	%rd143, %rd3, %rd142;
	ld.global.u32 	%r186, [%rd143];
	mad.lo.s32 	%r187, %r1, %r185, %r2;
	mul.wide.u32 	%rd144, %r187, 4;
	add.s64 	%rd145, %rd2, %rd144;
	ld.global.u32 	%r188, [%rd145];
	add.s32 	%r189, %r188, %r186;
	add.s64 	%rd146, %rd5, %rd142;
	ld.local.u32 	%r190, [%rd146];
	add.s32 	%r191, %r189, %r190;
	add.s32 	%r192, %r190, 1;
	st.local.u32 	[%rd146], %r192;
	ld.global.u8 	%rs6, [%rd6+1];
	cvt.u64.u32 	%rd147, %r191;
	add.s64 	%rd148, %rd1, %rd147;
	st.global.u8 	[%rd148], %rs6;
	add.s32 	%r193, %r280, 2;
	setp.eq.s32 	%p23, %r193, %r4;
	@%p23 bra 	$L__BB3_47;
	add.s32 	%r194, %r6, 2;
	cvt.u64.u32 	%rd149, %r194;
	add.s64 	%rd150, %rd4, %rd149;
	ld.global.u8 	%r195, [%rd150];
	mul.wide.u32 	%rd151, %r195, 4;
	add.s64 	%rd152, %rd3, %rd151;
	ld.global.u32 	%r196, [%rd152];
	mad.lo.s32 	%r197, %r1, %r195, %r2;
	mul.wide.u32 	%rd153, %r197, 4;
	add.s64 	%rd154, %rd2, %rd153;
	ld.global.u32 	%r198, [%rd154];
	add.s32 	%r199, %r198, %r196;
	add.s64 	%rd155, %rd5, %rd151;
	ld.local.u32 	%r200, [%rd155];
	add.s32 	%r201, %r199, %r200;
	add.s32 	%r202, %r200, 1;
	st.local.u32 	[%rd155], %r202;
	ld.global.u8 	%rs7, [%rd6+2];
	cvt.u64.u32 	%rd156, %r201;
	add.s64 	%rd157, %rd1, %rd156;
	st.global.u8 	[%rd157], %rs7;
	add.s32 	%r203, %r280, 3;
	setp.eq.s32 	%p24, %r203, %r4;
	@%p24 bra 	$L__BB3_47;
	add.s32 	%r204, %r6, 3;
	cvt.u64.u32 	%rd158, %r204;
	add.s64 	%rd159, %rd4, %rd158;
	ld.global.u8 	%r205, [%rd159];
	mul.wide.u32 	%rd160, %r205, 4;
	add.s64 	%rd161, %rd3, %rd160;
	ld.global.u32 	%r206, [%rd161];
	mad.lo.s32 	%r207, %r1, %r205, %r2;
	mul.wide.u32 	%rd162, %r207, 4;
	add.s64 	%rd163, %rd2, %rd162;
	ld.global.u32 	%r208, [%rd163];
	add.s32 	%r209, %r208, %r206;
	add.s64 	%rd164, %rd5, %rd160;
	ld.local.u32 	%r210, [%rd164];
	add.s32 	%r211, %r209, %r210;
	add.s32 	%r212, %r210, 1;
	st.local.u32 	[%rd164], %r212;
	ld.global.u8 	%rs8, [%rd6+3];
	cvt.u64.u32 	%rd165, %r211;
	add.s64 	%rd166, %rd1, %rd165;
	st.global.u8 	[%rd166], %rs8;
	add.s32 	%r280, %r280, 4;
	setp.eq.s32 	%p25, %r280, 256;
	@%p25 bra 	$L__BB3_47;
	bra.uni 	$L__BB3_18;
$L__BB3_23:
	max.u32 	%r85, %r38, %r3;
	sub.s32 	%r12, %r85, %r3;
	mov.b32 	%r282, 0;
$L__BB3_24:
	setp.eq.s32 	%p11, %r282, %r12;
	@%p11 bra 	$L__BB3_47;
	add.s32 	%r86, %r282, %r3;
	shl.b32 	%r87, %r86, 2;
	add.s32 	%r14, %r87, %r40;
	cvt.u64.u32 	%rd56, %r14;
	add.s64 	%rd57, %rd4, %rd56;
	ld.global.u8 	%r88, [%rd57];
	mul.wide.u32 	%rd58, %r88, 4;
	add.s64 	%rd59, %rd3, %rd58;
	ld.global.u32 	%r89, [%rd59];
	mad.lo.s32 	%r90, %r1, %r88, %r2;
	mul.wide.u32 	%rd60, %r90, 4;
	add.s64 	%rd61, %rd2, %rd60;
	ld.global.u32 	%r91, [%rd61];
	add.s32 	%r92, %r91, %r89;
	add.s64 	%rd62, %rd5, %rd58;
	ld.local.u32 	%r93, [%rd62];
	add.s32 	%r94, %r92, %r93;
	add.s32 	%r95, %r93, 1;
	st.local.u32 	[%rd62], %r95;
	mul.wide.u32 	%rd63, %r86, 4;
	add.s64 	%rd8, %rd4, %rd63;
	ld.global.u32 	%r96, [%rd8];
	mul.wide.u32 	%rd64, %r94, 4;
	add.s64 	%rd65, %rd1, %rd64;
	st.global.u32 	[%rd65], %r96;
	add.s32 	%r97, %r282, 1;
	setp.eq.s32 	%p12, %r97, %r12;
	@%p12 bra 	$L__BB3_47;
	add.s32 	%r98, %r14, 4;
	cvt.u64.u32 	%rd66, %r98;
	add.s64 	%rd67, %rd4, %rd66;
	ld.global.u8 	%r99, [%rd67];
	mul.wide.u32 	%rd68, %r99, 4;
	add.s64 	%rd69, %rd3, %rd68;
	ld.global.u32 	%r100, [%rd69];
	mad.lo.s32 	%r101, %r1, %r99, %r2;
	mul.wide.u32 	%rd70, %r101, 4;
	add.s64 	%rd71, %rd2, %rd70;
	ld.global.u32 	%r102, [%rd71];
	add.s32 	%r103, %r102, %r100;
	add.s64 	%rd72, %rd5, %rd68;
	ld.local.u32 	%r104, [%rd72];
	add.s32 	%r105, %r103, %r104;
	add.s32 	%r106, %r104, 1;
	st.local.u32 	[%rd72], %r106;
	ld.global.u32 	%r107, [%rd8+4];
	mul.wide.u32 	%rd73, %r105, 4;
	add.s64 	%rd74, %rd1, %rd73;
	st.global.u32 	[%rd74], %r107;
	add.s32 	%r108, %r282, 2;
	setp.eq.s32 	%p13, %r108, %r12;
	@%p13 bra 	$L__BB3_47;
	add.s32 	%r109, %r14, 8;
	cvt.u64.u32 	%rd75, %r109;
	add.s64 	%rd76, %rd4, %rd75;
	ld.global.u8 	%r110, [%rd76];
	mul.wide.u32 	%rd77, %r110, 4;
	add.s64 	%rd78, %rd3, %rd77;
	ld.global.u32 	%r111, [%rd78];
	mad.lo.s32 	%r112, %r1, %r110, %r2;
	mul.wide.u32 	%rd79, %r112, 4;
	add.s64 	%rd80, %rd2, %rd79;
	ld.global.u32 	%r113, [%rd80];
	add.s32 	%r114, %r113, %r111;
	add.s64 	%rd81, %rd5, %rd77;
	ld.local.u32 	%r115, [%rd81];
	add.s32 	%r116, %r114, %r115;
	add.s32 	%r117, %r115, 1;
	st.local.u32 	[%rd81], %r117;
	ld.global.u32 	%r118, [%rd8+8];
	mul.wide.u32 	%rd82, %r116, 4;
	add.s64 	%rd83, %rd1, %rd82;
	st.global.u32 	[%rd83], %r118;
	add.s32 	%r119, %r282, 3;
	setp.eq.s32 	%p14, %r119, %r12;
	@%p14 bra 	$L__BB3_47;
	add.s32 	%r120, %r14, 12;
	cvt.u64.u32 	%rd84, %r120;
	add.s64 	%rd85, %rd4, %rd84;
	ld.global.u8 	%r121, [%rd85];
	mul.wide.u32 	%rd86, %r121, 4;
	add.s64 	%rd87, %rd3, %rd86;
	ld.global.u32 	%r122, [%rd87];
	mad.lo.s32 	%r123, %r1, %r121, %r2;
	mul.wide.u32 	%rd88, %r123, 4;
	add.s64 	%rd89, %rd2, %rd88;
	ld.global.u32 	%r124, [%rd89];
	add.s32 	%r125, %r124, %r122;
	add.s64 	%rd90, %rd5, %rd86;
	ld.local.u32 	%r126, [%rd90];
	add.s32 	%r127, %r125, %r126;
	add.s32 	%r128, %r126, 1;
	st.local.u32 	[%rd90], %r128;
	ld.global.u32 	%r129, [%rd8+12];
	mul.wide.u32 	%rd91, %r127, 4;
	add.s64 	%rd92, %rd1, %rd91;
	st.global.u32 	[%rd92], %r129;
	add.s32 	%r282, %r282, 4;
	setp.eq.s32 	%p15, %r282, 256;
	@%p15 bra 	$L__BB3_47;
	bra.uni 	$L__BB3_24;
$L__BB3_29:
	max.u32 	%r214, %r38, %r3;
	sub.s32 	%r20, %r214, %r3;
	mov.b32 	%r284, 0;
$L__BB3_30:
	setp.eq.s32 	%p26, %r284, %r20;
	@%p26 bra 	$L__BB3_47;
	add.s32 	%r215, %r284, %r3;
	mad.lo.s32 	%r22, %r215, %r39, %r40;
	cvt.u64.u32 	%rd167, %r22;
	add.s64 	%rd168, %rd4, %rd167;
	ld.global.u8 	%r216, [%rd168];
	mul.wide.u32 	%rd169, %r216, 4;
	add.s64 	%rd170, %rd5, %rd169;
	ld.local.u32 	%r217, [%rd170];
	add.s32 	%r218, %r217, 1;
	st.local.u32 	[%rd170], %r218;
	add.s32 	%r219, %r284, 1;
	setp.eq.s32 	%p27, %r219, %r20;
	@%p27 bra 	$L__BB3_47;
	add.s32 	%r23, %r22, %r39;
	cvt.u64.u32 	%rd171, %r23;
	add.s64 	%rd172, %rd4, %rd171;
	ld.global.u8 	%r220, [%rd172];
	mul.wide.u32 	%rd173, %r220, 4;
	add.s64 	%rd174, %rd5, %rd173;
	ld.local.u32 	%r221, [%rd174];
	add.s32 	%r222, %r221, 1;
	st.local.u32 	[%rd174], %r222;
	add.s32 	%r223, %r284, 2;
	setp.eq.s32 	%p28, %r223, %r20;
	@%p28 bra 	$L__BB3_47;
	add.s32 	%r24, %r23, %r39;
	cvt.u64.u32 	%rd175, %r24;
	add.s64 	%rd176, %rd4, %rd175;
	ld.global.u8 	%r224, [%rd176];
	mul.wide.u32 	%rd177, %r224, 4;
	add.s64 	%rd178, %rd5, %rd177;
	ld.local.u32 	%r225, [%rd178];
	add.s32 	%r226, %r225, 1;
	st.local.u32 	[%rd178], %r226;
	add.s32 	%r227, %r284, 3;
	setp.eq.s32 	%p29, %r227, %r20;
	@%p29 bra 	$L__BB3_47;
	add.s32 	%r25, %r24, %r39;
	cvt.u64.u32 	%rd179, %r25;
	add.s64 	%rd180, %rd4, %rd179;
	ld.global.u8 	%r228, [%rd180];
	mul.wide.u32 	%rd181, %r228, 4;
	add.s64 	%rd182, %rd5, %rd181;
	ld.local.u32 	%r229, [%rd182];
	add.s32 	%r230, %r229, 1;
	st.local.u32 	[%rd182], %r230;
	add.s32 	%r231, %r284, 4;
	setp.eq.s32 	%p30, %r231, %r20;
	@%p30 bra 	$L__BB3_47;
	add.s32 	%r26, %r25, %r39;
	cvt.u64.u32 	%rd183, %r26;
	add.s64 	%rd184, %rd4, %rd183;
	ld.global.u8 	%r232, [%rd184];
	mul.wide.u32 	%rd185, %r232, 4;
	add.s64 	%rd186, %rd5, %rd185;
	ld.local.u32 	%r233, [%rd186];
	add.s32 	%r234, %r233, 1;
	st.local.u32 	[%rd186], %r234;
	add.s32 	%r235, %r284, 5;
	setp.eq.s32 	%p31, %r235, %r20;
	@%p31 bra 	$L__BB3_47;
	add.s32 	%r27, %r26, %r39;
	cvt.u64.u32 	%rd187, %r27;
	add.s64 	%rd188, %rd4, %rd187;
	ld.global.u8 	%r236, [%rd188];
	mul.wide.u32 	%rd189, %r236, 4;
	add.s64 	%rd190, %rd5, %rd189;
	ld.local.u32 	%r237, [%rd190];
	add.s32 	%r238, %r237, 1;
	st.local.u32 	[%rd190], %r238;
	add.s32 	%r239, %r284, 6;
	setp.eq.s32 	%p32, %r239, %r20;
	@%p32 bra 	$L__BB3_47;
	add.s32 	%r28, %r27, %r39;
	cvt.u64.u32 	%rd191, %r28;
	add.s64 	%rd192, %rd4, %rd191;
	ld.global.u8 	%r240, [%rd192];
	mul.wide.u32 	%rd193, %r240, 4;
	add.s64 	%rd194, %rd5, %rd193;
	ld.local.u32 	%r241, [%rd194];
	add.s32 	%r242, %r241, 1;
	st.local.u32 	[%rd194], %r242;
	add.s32 	%r243, %r284, 7;
	setp.eq.s32 	%p33, %r243, %r20;
	@%p33 bra 	$L__BB3_47;
	add.s32 	%r29, %r28, %r39;
	cvt.u64.u32 	%rd195, %r29;
	add.s64 	%rd196, %rd4, %rd195;
	ld.global.u8 	%r244, [%rd196];
	mul.wide.u32 	%rd197, %r244, 4;
	add.s64 	%rd198, %rd5, %rd197;
	ld.local.u32 	%r245, [%rd198];
	add.s32 	%r246, %r245, 1;
	st.local.u32 	[%rd198], %r246;
	add.s32 	%r247, %r284, 8;
	setp.eq.s32 	%p34, %r247, %r20;
	@%p34 bra 	$L__BB3_47;
	add.s32 	%r30, %r29, %r39;
	cvt.u64.u32 	%rd199, %r30;
	add.s64 	%rd200, %rd4, %rd199;
	ld.global.u8 	%r248, [%rd200];
	mul.wide.u32 	%rd201, %r248, 4;
	add.s64 	%rd202, %rd5, %rd201;
	ld.local.u32 	%r249, [%rd202];
	add.s32 	%r250, %r249, 1;
	st.local.u32 	[%rd202], %r250;
	add.s32 	%r251, %r284, 9;
	setp.eq.s32 	%p35, %r251, %r20;
	@%p35 bra 	$L__BB3_47;
	add.s32 	%r31, %r30, %r39;
	cvt.u64.u32 	%rd203, %r31;
	add.s64 	%rd204, %rd4, %rd203;
	ld.global.u8 	%r252, [%rd204];
	mul.wide.u32 	%rd205, %r252, 4;
	add.s64 	%rd206, %rd5, %rd205;
	ld.local.u32 	%r253, [%rd206];
	add.s32 	%r254, %r253, 1;
	st.local.u32 	[%rd206], %r254;
	add.s32 	%r255, %r284, 10;
	setp.eq.s32 	%p36, %r255, %r20;
	@%p36 bra 	$L__BB3_47;
	add.s32 	%r32, %r31, %r39;
	cvt.u64.u32 	%rd207, %r32;
	add.s64 	%rd208, %rd4, %rd207;
	ld.global.u8 	%r256, [%rd208];
	mul.wide.u32 	%rd209, %r256, 4;
	add.s64 	%rd210, %rd5, %rd209;
	ld.local.u32 	%r257, [%rd210];
	add.s32 	%r258, %r257, 1;
	st.local.u32 	[%rd210], %r258;
	add.s32 	%r259, %r284, 11;
	setp.eq.s32 	%p37, %r259, %r20;
	@%p37 bra 	$L__BB3_47;
	add.s32 	%r33, %r32, %r39;
	cvt.u64.u32 	%rd211, %r33;
	add.s64 	%rd212, %rd4, %rd211;
	ld.global.u8 	%r260, [%rd212];
	mul.wide.u32 	%rd213, %r260, 4;
	add.s64 	%rd214, %rd5, %rd213;
	ld.local.u32 	%r261, [%rd214];
	add.s32 	%r262, %r261, 1;
	st.local.u32 	[%rd214], %r262;
	add.s32 	%r263, %r284, 12;
	setp.eq.s32 	%p38, %r263, %r20;
	@%p38 bra 	$L__BB3_47;
	add.s32 	%r34, %r33, %r39;
	cvt.u64.u32 	%rd215, %r34;
	add.s64 	%rd216, %rd4, %rd215;
	ld.global.u8 	%r264, [%rd216];
	mul.wide.u32 	%rd217, %r264, 4;
	add.s64 	%rd218, %rd5, %rd217;
	ld.local.u32 	%r265, [%rd218];
	add.s32 	%r266, %r265, 1;
	st.local.u32 	[%rd218], %r266;
	add.s32 	%r267, %r284, 13;
	setp.eq.s32 	%p39, %r267, %r20;
	@%p39 bra 	$L__BB3_47;
	add.s32 	%r35, %r34, %r39;
	cvt.u64.u32 	%rd219, %r35;
	add.s64 	%rd220, %rd4, %rd219;
	ld.global.u8 	%r268, [%rd220];
	mul.wide.u32 	%rd221, %r268, 4;
	add.s64 	%rd222, %rd5, %rd221;
	ld.local.u32 	%r269, [%rd222];
	add.s32 	%r270, %r269, 1;
	st.local.u32 	[%rd222], %r270;
	add.s32 	%r271, %r284, 14;
	setp.eq.s32 	%p40, %r271, %r20;
	@%p40 bra 	$L__BB3_47;
	add.s32 	%r36, %r35, %r39;
	cvt.u64.u32 	%rd223, %r36;
	add.s64 	%rd224, %rd4, %rd223;
	ld.global.u8 	%r272, [%rd224];
	mul.wide.u32 	%rd225, %r272, 4;
	add.s64 	%rd226, %rd5, %rd225;
	ld.local.u32 	%r273, [%rd226];
	add.s32 	%r274, %r273, 1;
	st.local.u32 	[%rd226], %r274;
	add.s32 	%r275, %r284, 15;
	setp.eq.s32 	%p41, %r275, %r20;
	@%p41 bra 	$L__BB3_47;
	add.s32 	%r276, %r36, %r39;
	cvt.u64.u32 	%rd227, %r276;
	add.s64 	%rd228, %rd4, %rd227;
	ld.global.u8 	%r277, [%rd228];
	mul.wide.u32 	%rd229, %r277, 4;
	add.s64 	%rd230, %rd5, %rd229;
	ld.local.u32 	%r278, [%rd230];
	add.s32 	%r279, %r278, 1;
	st.local.u32 	[%rd230], %r279;
	add.s32 	%r284, %r284, 16;
	setp.ne.s32 	%p42, %r284, 256;
	@%p42 bra 	$L__BB3_30;
$L__BB3_47:
	ret;

}


// ===== COMPILED SASS (sm_100) =====

	.target	sm_100

	.elftype	@"ET_EXEC"


//--------------------- .note.nv.tkinfo           --------------------------
	.section	.note.nv.tkinfo,"",@"SHT_NOTE"
	.sectionflags	@"SHF_NOTE_NV_TKINFO"
	.tkinfo
        /*0018*/ 	.word	0x00000002
        /*0030*/ 	.string	""
        /*0030*/ 	.string	"ptxas"
        /*0030*/ 	.string	"Cuda compilation tools, release 13.0, V13.0.88"
        /*0030*/ 	.string	"Build cuda_13.0.r13.0/compiler.36424714_0"
        /*0030*/ 	.string	"-arch sm_100 -m 64 "



//--------------------- .note.nv.cuinfo           --------------------------
	.section	.note.nv.cuinfo,"",@"SHT_NOTE"
	.sectionflags	@"SHF_NOTE_NV_CUINFO"
        /*0018*/ 	.short	0x0002
        /*001a*/ 	.short	0x0064
        /*001c*/ 	.short	0x0082
	.zero		2


//--------------------- .nv.info                  --------------------------
	.section	.nv.info,"",@"SHT_CUDA_INFO"
	.align	4


	//----- nvinfo : EIATTR_REGCOUNT
	.align		4
        /*0000*/ 	.byte	0x04, 0x2f
        /*0002*/ 	.short	(.L_29 - .L_28)
	.align		4
.L_28:
        /*0004*/ 	.word	index@(_Z18cu_build_histogramPhPjjjj)
        /*0008*/ 	.word	0x0000000a


	//----- nvinfo : EIATTR_FRAME_SIZE
	.align		4
.L_29:
        /*000c*/ 	.byte	0x04, 0x11
        /*000e*/ 	.short	(.L_31 - .L_30)
	.align		4
.L_30:
        /*0010*/ 	.word	index@(_Z18cu_build_histogramPhPjjjj)
        /*0014*/ 	.word	0x00000000


	//----- nvinfo : EIATTR_REGCOUNT
	.align		4
.L_31:
        /*0018*/ 	.byte	0x04, 0x2f
        /*001a*/ 	.short	(.L_33 - .L_32)
	.align		4
.L_32:
        /*001c*/ 	.word	index@(_Z17cu_scan_histogramPjS_j)
        /*0020*/ 	.word	0x00000020


	//----- nvinfo : EIATTR_FRAME_SIZE
	.align		4
.L_33:
        /*0024*/ 	.byte	0x04, 0x11
        /*0026*/ 	.short	(.L_35 - .L_34)
	.align		4
.L_34:
        /*0028*/ 	.word	index@(_Z17cu_scan_histogramPjS_j)
        /*002c*/ 	.word	0x00000000


	//----- nvinfo : EIATTR_REGCOUNT
	.align		4
.L_35:
        /*0030*/ 	.byte	0x04, 0x2f
        /*0032*/ 	.short	(.L_37 - .L_36)
	.align		4
.L_36:
        /*0034*/ 	.word	index@(_Z20cu_scan_bucket_indexPj)
        /*0038*/ 	.word	0x00000018


	//----- nvinfo : EIATTR_FRAME_SIZE
	.align		4
.L_37:
        /*003c*/ 	.byte	0x04, 0x11
        /*003e*/ 	.short	(.L_39 - .L_38)
	.align		4
.L_38:
        /*0040*/ 	.word	index@(_Z20cu_scan_bucket_indexPj)
        /*0044*/ 	.word	0x00000000


	//----- nvinfo : EIATTR_REGCOUNT
	.align		4
.L_39:
        /*0048*/ 	.byte	0x04, 0x2f
        /*004a*/ 	.short	(.L_41 - .L_40)
	.align		4
.L_40:
        /*004c*/ 	.word	index@(_Z20cu_scatter_histogramPhS_PjS0_jjj)
        /*0050*/ 	.word	0x00000020


	//----- nvinfo : EIATTR_FRAME_SIZE
	.align		4
.L_41:
        /*0054*/ 	.byte	0x04, 0x11
        /*0056*/ 	.short	(.L_43 - .L_42)
	.align		4
.L_42:
        /*0058*/ 	.word	index@(_Z20cu_scatter_histogramPhS_PjS0_jjj)
        /*005c*/ 	.word	0x00000400


	//----- nvinfo : EIATTR_MIN_STACK_SIZE
	.align		4
.L_43:
        /*0060*/ 	.byte	0x04, 0x12
        /*0062*/ 	.short	(.L_45 - .L_44)
	.align		4
.L_44:
        /*0064*/ 	.word	index@(_Z20cu_scatter_histogramPhS_PjS0_jjj)
        /*0068*/ 	.word	0x00000400


	//----- nvinfo : EIATTR_MIN_STACK_SIZE
	.align		4
.L_45:
        /*006c*/ 	.byte	0x04, 0x12
        /*006e*/ 	.short	(.L_47 - .L_46)
	.align		4
.L_46:
        /*0070*/ 	.word	index@(_Z20cu_scan_bucket_indexPj)
        /*0074*/ 	.word	0x00000000


	//----- nvinfo : EIATTR_MIN_STACK_SIZE
	.align		4
.L_47:
        /*0078*/ 	.byte	0x04, 0x12
        /*007a*/ 	.short	(.L_49 - .L_48)
	.align		4
.L_48:
        /*007c*/ 	.word	index@(_Z17cu_scan_histogramPjS_j)
        /*0080*/ 	.word	0x00000000


	//----- nvinfo : EIATTR_MIN_STACK_SIZE
	.align		4
.L_49:
        /*0084*/ 	.byte	0x04, 0x12
        /*0086*/ 	.short	(.L_51 - .L_50)
	.align		4
.L_50:
        /*0088*/ 	.word	index@(_Z18cu_build_histogramPhPjjjj)
        /*008c*/ 	.word	0x00000000
.L_51:


//--------------------- .nv.compat                --------------------------
	.section	.nv.compat,"",@"SHT_CUDA_COMPAT_INFO"
	.align	4
        /*0000*/ 	.byte	0x02, 0x09, 0x00, 0x00, 0x02, 0x02, 0x01, 0x00, 0x02, 0x05, 0x05, 0x00, 0x03, 0x07, 0x01, 0x01
        /*0010*/ 	.byte	0x02, 0x03, 0x00, 0x00, 0x02, 0x06, 0x01, 0x00, 0x04, 0x0b, 0x08, 0x00, 0x09, 0x00, 0x00, 0x00
        /*0020*/ 	.byte	0x00, 0x00, 0x00, 0x00


//--------------------- .nv.info._Z20cu_scatter_histogramPhS_PjS0_jjj --------------------------
	.section	.nv.info._Z20cu_scatter_histogramPhS_PjS0_jjj,"",@"SHT_CUDA_INFO"
	.sectionflags	@""
	.align	4


	//----- nvinfo : EIATTR_CUDA_API_VERSION
	.align		4
        /*0000*/ 	.byte	0x04, 0x37
        /*0002*/ 	.short	(.L_53 - .L_52)
.L_52:
        /*0004*/ 	.word	0x00000082


	//----- nvinfo : EIATTR_KPARAM_INFO
	.align		4
.L_53:
        /*0008*/ 	.byte	0x04, 0x17
        /*000a*/ 	.short	(.L_55 - .L_54)
.L_54:
        /*000c*/ 	.word	0x00000000
        /*0010*/ 	.short	0x0006
        /*0012*/ 	.short	0x0028
        /*0014*/ 	.byte	0x00, 0xf0, 0x11, 0x00


	//----- nvinfo : EIATTR_KPARAM_INFO
	.align		4
.L_55:
        /*0018*/ 	.byte	0x04, 0x17
        /*001a*/ 	.short	(.L_57 - .L_56)
.L_56:
        /*001c*/ 	.word	0x00000000
        /*0020*/ 	.short	0x0005
        /*0022*/ 	.short	0x0024
        /*0024*/ 	.byte	0x00, 0xf0, 0x11, 0x00


	//----- nvinfo : EIATTR_KPARAM_INFO
	.align		4
.L_57:
        /*0028*/ 	.byte	0x04, 0x17
        /*002a*/ 	.short	(.L_59 - .L_58)
.L_58:
        /*002c*/ 	.word	0x00000000
        /*0030*/ 	.short	0x0004
        /*0032*/ 	.short	0x0020
        /*0034*/ 	.byte	0x00, 0xf0, 0x11, 0x00


	//----- nvinfo : EIATTR_KPARAM_INFO
	.align		4
.L_59:
        /*0038*/ 	.byte	0x04, 0x17
        /*003a*/ 	.short	(.L_61 - .L_60)
.L_60:
        /*003c*/ 	.word	0x00000000
        /*0040*/ 	.short	0x0003
        /*0042*/ 	.short	0x0018
        /*0044*/ 	.byte	0x00, 0xf5, 0x21, 0x00


	//----- nvinfo : EIATTR_KPARAM_INFO
	.align		4
.L_61:
        /*0048*/ 	.byte	0x04, 0x17
        /*004a*/ 	.short	(.L_63 - .L_62)
.L_62:
        /*004c*/ 	.word	0x00000000
        /*0050*/ 	.short	0x0002
        /*0052*/ 	.short	0x0010
        /*0054*/ 	.byte	0x00, 0xf5, 0x21, 0x00


	//----- nvinfo : EIATTR_KPARAM_INFO
	.align		4
.L_63:
        /*0058*/ 	.byte	0x04, 0x17
        /*005a*/ 	.short	(.L_65 - .L_64)
.L_64:
        /*005c*/ 	.word	0x00000000
        /*0060*/ 	.short	0x0001
        /*0062*/ 	.short	0x0008
        /*0064*/ 	.byte	0x00, 0xf5, 0x21, 0x00


	//----- nvinfo : EIATTR_KPARAM_INFO
	.align		4
.L_65:
        /*0068*/ 	.byte	0x04, 0x17
        /*006a*/ 	.short	(.L_67 - .L_66)
.L_66:
        /*006c*/ 	.word	0x00000000
        /*0070*/ 	.short	0x0000
        /*0072*/ 	.short	0x0000
        /*0074*/ 	.byte	0x00, 0xf5, 0x21, 0x00


	//----- nvinfo : EIATTR_SPARSE_MMA_MASK
	.align		4
.L_67:
        /*0078*/ 	.byte	0x03, 0x50
        /*007a*/ 	.short	0x0000


	//----- nvinfo : EIATTR_MAXREG_COUNT
	.align		4
        /*007c*/ 	.byte	0x03, 0x1b
        /*007e*/ 	.short	0x00ff


	//----- nvinfo : EIATTR_MERCURY_ISA_VERSION
	.align		4
        /*0080*/ 	.byte	0x03, 0x5f
        /*0082*/ 	.short	0x0101


	//----- nvinfo : EIATTR_VRC_CTA_INIT_COUNT
	.align		4
        /*0084*/ 	.byte	0x02, 0x4a
	.zero		1
	.zero		1


	//----- nvinfo : EIATTR_EXIT_INSTR_OFFSETS
	.align		4
        /*0088*/ 	.byte	0x04, 0x1c
        /*008a*/ 	.short	(.L_69 - .L_68)


	//   ....[0]....
.L_68:
        /*008c*/ 	.word	0x00000540


	//   ....[1]....
        /*0090*/ 	.word	0x00000710


	//   ....[2]....
        /*0094*/ 	.word	0x00000850


	//   ....[3]....
        /*0098*/ 	.word	0x00000990


	//   ....[4]....
        /*009c*/ 	.word	0x00000ad0


	//   ....[5]....
        /*00a0*/ 	.word	0x00000b00


	//   ....[6]....
        /*00a4*/ 	.word	0x00000b50


	//   ....[7]....
        /*00a8*/ 	.word	0x00000d20


	//   ....[8]....
        /*00ac*/ 	.word	0x00000e70


	//   ....[9]....
        /*00b0*/ 	.word	0x00000fc0


	//   ....[10]....
        /*00b4*/ 	.word	0x00001110


	//   ....[11]....
        /*00b8*/ 	.word	0x00001140


	//   ....[12]....
        /*00bc*/ 	.word	0x000011f0


	//   ....[13]....
        /*00c0*/ 	.word	0x000013c0


	//   ....[14]....
        /*00c4*/ 	.word	0x00001500


	//   ....[15]....
        /*00c8*/ 	.word	0x00001640


	//   ....[16]....
        /*00cc*/ 	.word	0x00001780


	//   ....[17]....
        /*00d0*/ 	.word	0x000017b0


	//   ....[18]....
        /*00d4*/ 	.word	0x00001800


	//   ....[19]....
        /*00d8*/ 	.word	0x000019d0


	//   ....[20]....
        /*00dc*/ 	.word	0x00001b10


	//   ....[21]....
        /*00e0*/ 	.word	0x00001c50


	//   ....[22]....
        /*00e4*/ 	.word	0x00001d90


	//   ....[23]....
        /*00e8*/ 	.word	0x00001dc0


	//   ....[24]....
        /*00ec*/ 	.word	0x00001e50


	//   ....[25]....
        /*00f0*/ 	.word	0x00001f10


	//   ....[26]....
        /*00f4*/ 	.word	0x00001fc0


	//   ....[27]....
        /*00f8*/ 	.word	0x00002070


	//   ....[28]....
        /*00fc*/ 	.word	0x00002120


	//   ....[29]....
        /*0100*/ 	.word	0x000021d0


	//   ....[30]....
        /*0104*/ 	.word	0x00002280


	//   ....[31]....
        /*0108*/ 	.word	0x00002330


	//   ....[32]....
        /*010c*/ 	.word	0x000023e0


	//   ....[33]....
        /*0110*/ 	.word	0x00002490


	//   ....[34]....
        /*0114*/ 	.word	0x00002540


	//   ....[35]....
        /*0118*/ 	.word	0x000025f0


	//   ....[36]....
        /*011c*/ 	.word	0x000026a0


	//   ....[37]....
        /*0120*/ 	.word	0x00002750


	//   ....[38]....
        /*0124*/ 	.word	0x00002800


	//   ....[39]....
        /*0128*/ 	.word	0x000028b0


	//   ....[40]....
        /*012c*/ 	.word	0x00002970


	//----- nvinfo : EIATTR_INDIRECT_BRANCH_TARGETS
	.align		4
.L_69:
        /*0130*/ 	.byte	0x04, 0x34
        /*0132*/ 	.short	(.L_71 - .L_70)


	//   ....[0]....
.L_70:
        /*0134*/ 	.word	.L_x_51@srel
        /*0138*/ 	.short	0x0
        /*013a*/ 	.short	0x0
        /*013c*/ 	.word	0x3
        /*0140*/ 	.word	.L_x_52@srel
        /*0144*/ 	.word	.L_x_53@srel
        /*0148*/ 	.word	.L_x_54@srel


	//   ....[1]....
        /*014c*/ 	.word	.L_x_55@srel
        /*0150*/ 	.short	0x0
        /*0152*/ 	.short	0x0
        /*0154*/ 	.word	0x6
        /*0158*/ 	.word	.L_x_56@srel
        /*015c*/ 	.word	.L_x_54@srel
        /*0160*/ 	.word	.L_x_54@srel
        /*0164*/ 	.word	.L_x_54@srel
        /*0168*/ 	.word	.L_x_60@srel
        /*016c*/ 	.word	.L_x_54@srel


	//----- nvinfo : EIATTR_CBANK_PARAM_SIZE
	.align		4
.L_71:
        /*0170*/ 	.byte	0x03, 0x19
        /*0172*/ 	.short	0x002c


	//----- nvinfo : EIATTR_PARAM_CBANK
	.align		4
        /*0174*/ 	.byte	0x04, 0x0a
        /*0176*/ 	.short	(.L_73 - .L_72)
	.align		4
.L_72:
        /*0178*/ 	.word	index@(.nv.constant0._Z20cu_scatter_histogramPhS_PjS0_jjj)
        /*017c*/ 	.short	0x0380
        /*017e*/ 	.short	0x002c


	//----- nvinfo : EIATTR_SW_WAR
	.align		4
.L_73:
        /*0180*/ 	.byte	0x04, 0x36
        /*0182*/ 	.short	(.L_75 - .L_74)
.L_74:
        /*0184*/ 	.word	0x00000008
.L_75:


//--------------------- .nv.info._Z20cu_scan_bucket_indexPj --------------------------
	.section	.nv.info._Z20cu_scan_bucket_indexPj,"",@"SHT_CUDA_INFO"
	.sectionflags	@""
	.align	4


	//----- nvinfo : EIATTR_CUDA_API_VERSION
	.align		4
        /*0000*/ 	.byte	0x04, 0x37
        /*0002*/ 	.short	(.L_77 - .L_76)
.L_76:
        /*0004*/ 	.word	0x00000082


	//----- nvinfo : EIATTR_KPARAM_INFO
	.align		4
.L_77:
        /*0008*/ 	.byte	0x04, 0x17
        /*000a*/ 	.short	(.L_79 - .L_78)
.L_78:
        /*000c*/ 	.word	0x00000000
        /*0010*/ 	.short	0x0000
        /*0012*/ 	.short	0x0000
        /*0014*/ 	.byte	0x00, 0xf5, 0x21, 0x00


	//----- nvinfo : EIATTR_SPARSE_MMA_MASK
	.align		4
.L_79:
        /*0018*/ 	.byte	0x03, 0x50
        /*001a*/ 	.short	0x0000


	//----- nvinfo : EIATTR_MAXREG_COUNT
	.align		4
        /*001c*/ 	.byte	0x03, 0x1b
        /*001e*/ 	.short	0x00ff


	//----- nvinfo : EIATTR_NUM_BARRIERS
	.align		4
        /*0020*/ 	.byte	0x02, 0x4c
        /*0022*/ 	.byte	0x01
	.zero		1


	//----- nvinfo : EIATTR_MERCURY_ISA_VERSION
	.align		4
        /*0024*/ 	.byte	0x03, 0x5f
        /*0026*/ 	.short	0x0101


	//----- nvinfo : EIATTR_COOP_GROUP_MASK_REGIDS
	.align		4
        /*0028*/ 	.byte	0x04, 0x29
        /*002a*/ 	.short	(.L_81 - .L_80)


	//   ....[0]....
.L_80:
        /*002c*/ 	.word	0xffffffff


	//   ....[1]....
        /*0030*/ 	.word	0xffffffff


	//   ....[2]....
        /*0034*/ 	.word	0xffffffff


	//   ....[3]....
        /*0038*/ 	.word	0xffffffff


	//   ....[4]....
        /*003c*/ 	.word	0xffffffff


	//   ....[5]....
        /*0040*/ 	.word	0x05000012


	//   ....[6]....
        /*0044*/ 	.word	0x05000012


	//   ....[7]....
        /*0048*/ 	.word	0x05000012


	//   ....[8]....
        /*004c*/ 	.word	0x05000012


	//   ....[9]....
        /*0050*/ 	.word	0x05000012


	//----- nvinfo : EIATTR_COOP_GROUP_INSTR_OFFSETS
	.align		4
.L_81:
        /*0054*/ 	.byte	0x04, 0x28
        /*0056*/ 	.short	(.L_83 - .L_82)


	//   ....[0]....
.L_82:
        /*0058*/ 	.word	0x000001e0


	//   ....[1]....
        /*005c*/ 	.word	0x00000200


	//   ....[2]....
        /*0060*/ 	.word	0x00000220


	//   ....[3]....
        /*0064*/ 	.word	0x00000240


	//   ....[4]....
        /*0068*/ 	.word	0x00000260


	//   ....[5]....
        /*006c*/ 	.word	0x00000430


	//   ....[6]....
        /*0070*/ 	.word	0x000004a0


	//   ....[7]....
        /*0074*/ 	.word	0x00000510


	//   ....[8]....
        /*0078*/ 	.word	0x00000580


	//   ....[9]....
        /*007c*/ 	.word	0x000005f0


	//----- nvinfo : EIATTR_VRC_CTA_INIT_COUNT
	.align		4
.L_83:
        /*0080*/ 	.byte	0x02, 0x4a
	.zero		1
	.zero		1


	//----- nvinfo : EIATTR_EXIT_INSTR_OFFSETS
	.align		4
        /*0084*/ 	.byte	0x04, 0x1c
        /*0086*/ 	.short	(.L_85 - .L_84)


	//   ....[0]....
.L_84:
        /*0088*/ 	.word	0x000003d0


	//----- nvinfo : EIATTR_CRS_STACK_SIZE
	.align		4
.L_85:
        /*008c*/ 	.byte	0x04, 0x1e
        /*008e*/ 	.short	(.L_87 - .L_86)
.L_86:
        /*0090*/ 	.word	0x00000000


	//----- nvinfo : EIATTR_CBANK_PARAM_SIZE
	.align		4
.L_87:
        /*0094*/ 	.byte	0x03, 0x19
        /*0096*/ 	.short	0x0008


	//----- nvinfo : EIATTR_PARAM_CBANK
	.align		4
        /*0098*/ 	.byte	0x04, 0x0a
        /*009a*/ 	.short	(.L_89 - .L_88)
	.align		4
.L_88:
        /*009c*/ 	.word	index@(.nv.constant0._Z20cu_scan_bucket_indexPj)
        /*00a0*/ 	.short	0x0380
        /*00a2*/ 	.short	0x0008


	//----- nvinfo : EIATTR_SW_WAR
	.align		4
.L_89:
        /*00a4*/ 	.byte	0x04, 0x36
        /*00a6*/ 	.short	(.L_91 - .L_90)
.L_90:
        /*00a8*/ 	.word	0x00000008
.L_91:


//--------------------- .nv.info._Z17cu_scan_histogramPjS_j --------------------------
	.section	.nv.info._Z17cu_scan_histogramPjS_j,"",@"SHT_CUDA_INFO"
	.sectionflags	@""
	.align	4


	//----- nvinfo : EIATTR_CUDA_API_VERSION
	.align		4
        /*0000*/ 	.byte	0x04, 0x37
        /*0002*/ 	.short	(.L_93 - .L_92)
.L_92:
        /*0004*/ 	.word	0x00000082


	//----- nvinfo : EIATTR_KPARAM_INFO
	.align		4
.L_93:
        /*0008*/ 	.byte	0x04, 0x17
        /*000a*/ 	.short	(.L_95 - .L_94)
.L_94:
        /*000c*/ 	.word	0x00000000
        /*0010*/ 	.short	0x0002
        /*0012*/ 	.short	0x0010
        /*0014*/ 	.byte	0x00, 0xf0, 0x11, 0x00


	//----- nvinfo : EIATTR_KPARAM_INFO
	.align		4
.L_95:
        /*0018*/ 	.byte	0x04, 0x17
        /*001a*/ 	.short	(.L_97 - .L_96)
.L_96:
        /*001c*/ 	.word	0x00000000
        /*0020*/ 	.short	0x0001
        /*0022*/ 	.short	0x0008
        /*0024*/ 	.byte	0x00, 0xf5, 0x21, 0x00


	//----- nvinfo : EIATTR_KPARAM_INFO
	.align		4
.L_97:
        /*0028*/ 	.byte	0x04, 0x17
        /*002a*/ 	.short	(.L_99 - .L_98)
.L_98:
        /*002c*/ 	.word	0x00000000
        /*0030*/ 	.short	0x0000
        /*0032*/ 	.short	0x0000
        /*0034*/ 	.byte	0x00, 0xf5, 0x21, 0x00


	//----- nvinfo : EIATTR_SPARSE_MMA_MASK
	.align		4
.L_99:
        /*0038*/ 	.byte	0x03, 0x50
        /*003a*/ 	.short	0x0000


	//----- nvinfo : EIATTR_MAXREG_COUNT
	.align		4
        /*003c*/ 	.byte	0x03, 0x1b
        /*003e*/ 	.short	0x00ff


	//----- nvinfo : EIATTR_NUM_BARRIERS
	.align		4
        /*0040*/ 	.byte	0x02, 0x4c
        /*0042*/ 	.byte	0x01
	.zero		1


	//----- nvinfo : EIATTR_MERCURY_ISA_VERSION
	.align		4
        /*0044*/ 	.byte	0x03, 0x5f
        /*0046*/ 	.short	0x0101


	//----- nvinfo : EIATTR_COOP_GROUP_MASK_REGIDS
	.align		4
        /*0048*/ 	.byte	0x04, 0x29
        /*004a*/ 	.short	(.L_101 - .L_100)


	//   ....[0]....
.L_100:
        /*004c*/ 	.word	0xffffffff


	//   ....[1]....
        /*0050*/ 	.word	0xffffffff


	//   ....[2]....
        /*0054*/ 	.word	0xffffffff


	//   ....[3]....
        /*0058*/ 	.word	0xffffffff


	//   ....[4]....
        /*005c*/ 	.word	0xffffffff


	//   ....[5]....
        /*0060*/ 	.word	0xffffffff


	//   ....[6]....
        /*0064*/ 	.word	0xffffffff


	//   ....[7]....
        /*0068*/ 	.word	0xffffffff


	//   ....[8]....
        /*006c*/ 	.word	0xffffffff


	//   ....[9]....
        /*0070*/ 	.word	0xffffffff


	//   ....[10]....
        /*0074*/ 	.word	0xffffffff


	//   ....[11]....
        /*0078*/ 	.word	0xffffffff


	//   ....[12]....
        /*007c*/ 	.word	0xffffffff


	//   ....[13]....
        /*0080*/ 	.word	0xffffffff


	//   ....[14]....
        /*0084*/ 	.word	0xffffffff


	//   ....[15]....
        /*0088*/ 	.word	0xffffffff


	//   ....[16]....
        /*008c*/ 	.word	0xffffffff


	//   ....[17]....
        /*0090*/ 	.word	0xffffffff


	//   ....[18]....
        /*0094*/ 	.word	0x0500000a


	//   ....[19]....
        /*0098*/ 	.word	0x0500000a


	//   ....[20]....
        /*009c*/ 	.word	0x0500000a


	//   ....[21]....
        /*00a0*/ 	.word	0x0500000a


	//   ....[22]....
        /*00a4*/ 	.word	0x0500000a


	//   ....[23]....
        /*00a8*/ 	.word	0x0500000a


	//   ....[24]....
        /*00ac*/ 	.word	0x0500000a


	//   ....[25]....
        /*00b0*/ 	.word	0x0500000a


	//   ....[26]....
        /*00b4*/ 	.word	0x0500000a


	//   ....[27]....
        /*00b8*/ 	.word	0x0500000a


	//   ....[28]....
        /*00bc*/ 	.word	0x0500000a


	//   ....[29]....
        /*00c0*/ 	.word	0x0500000a


	//   ....[30]....
        /*00c4*/ 	.word	0x0500000a


	//   ....[31]....
        /*00c8*/ 	.word	0x0500000a


	//   ....[32]....
        /*00cc*/ 	.word	0x0500000a


	//----- nvinfo : EIATTR_COOP_GROUP_INSTR_OFFSETS
	.align		4
.L_101:
        /*00d0*/ 	.byte	0x04, 0x28
        /*00d2*/ 	.short	(.L_103 - .L_102)


	//   ....[0]....
.L_102:
        /*00d4*/ 	.word	0x00000390


	//   ....[1]....
        /*00d8*/ 	.word	0x000003b0


	//   ....[2]....
        /*00dc*/ 	.word	0x000003d0


	//   ....[3]....
        /*00e0*/ 	.word	0x000003f0


	//   ....[4]....
        /*00e4*/ 	.word	0x00000410


	//   ....[5]....
        /*00e8*/ 	.word	0x00000460


	//   ....[6]....
        /*00ec*/ 	.word	0x00000810


	//   ....[7]....
        /*00f0*/ 	.word	0x00000830


	//   ....[8]....
        /*00f4*/ 	.word	0x00000850


	//   ....[9]....
        /*00f8*/ 	.word	0x00000870


	//   ....[10]....
        /*00fc*/ 	.word	0x00000890


	//   ....[11]....
        /*0100*/ 	.word	0x000008d0


	//   ....[12]....
        /*0104*/ 	.word	0x00000ca0


	//   ....[13]....
        /*0108*/ 	.word	0x00000cc0


	//   ....[14]....
        /*010c*/ 	.word	0x00000ce0


	//   ....[15]....
        /*0110*/ 	.word	0x00000d00


	//   ....[16]....
        /*0114*/ 	.word	0x00000d20


	//   ....[17]....
        /*0118*/ 	.word	0x00000d70


	//   ....[18]....
        /*011c*/ 	.word	0x00000fd0


	//   ....[19]....
        /*0120*/ 	.word	0x00001040


	//   ....[20]....
        /*0124*/ 	.word	0x000010b0


	//   ....[21]....
        /*0128*/ 	.word	0x00001120


	//   ....[22]....
        /*012c*/ 	.word	0x00001190


	//   ....[23]....
        /*0130*/ 	.word	0x00001210


	//   ....[24]....
        /*0134*/ 	.word	0x00001280


	//   ....[25]....
        /*0138*/ 	.word	0x000012f0


	//   ....[26]....
        /*013c*/ 	.word	0x00001360


	//   ....[27]....
        /*0140*/ 	.word	0x000013d0


	//   ....[28]....
        /*0144*/ 	.word	0x00001450


	//   ....[29]....
        /*0148*/ 	.word	0x000014c0


	//   ....[30]....
        /*014c*/ 	.word	0x00001530


	//   ....[31]....
        /*0150*/ 	.word	0x000015a0


	//   ....[32]....
        /*0154*/ 	.word	0x00001610


	//----- nvinfo : EIATTR_VRC_CTA_INIT_COUNT
	.align		4
.L_103:
        /*0158*/ 	.byte	0x02, 0x4a
	.zero		1
	.zero		1


	//----- nvinfo : EIATTR_EXIT_INSTR_OFFSETS
	.align		4
        /*015c*/ 	.byte	0x04, 0x1c
        /*015e*/ 	.short	(.L_105 - .L_104)


	//   ....[0]....
.L_104:
        /*0160*/ 	.word	0x00000f20


	//   ....[1]....
        /*0164*/ 	.word	0x00000f70


	//----- nvinfo : EIATTR_CRS_STACK_SIZE
	.align		4
.L_105:
        /*0168*/ 	.byte	0x04, 0x1e
        /*016a*/ 	.short	(.L_107 - .L_106)
.L_106:
        /*016c*/ 	.word	0x00000000


	//----- nvinfo : EIATTR_CBANK_PARAM_SIZE
	.align		4
.L_107:
        /*0170*/ 	.byte	0x03, 0x19
        /*0172*/ 	.short	0x0014


	//----- nvinfo : EIATTR_PARAM_CBANK
	.align		4
        /*0174*/ 	.byte	0x04, 0x0a
        /*0176*/ 	.short	(.L_109 - .L_108)
	.align		4
.L_108:
        /*0178*/ 	.word	index@(.nv.constant0._Z17cu_scan_histogramPjS_j)
        /*017c*/ 	.short	0x0380
        /*017e*/ 	.short	0x0014


	//----- nvinfo : EIATTR_SW_WAR
	.align		4
.L_109:
        /*0180*/ 	.byte	0x04, 0x36
        /*0182*/ 	.short	(.L_111 - .L_110)
.L_110:
        /*0184*/ 	.word	0x00000008
.L_111:


//--------------------- .nv.info._Z18cu_build_histogramPhPjjjj --------------------------
	.section	.nv.info._Z18cu_build_histogramPhPjjjj,"",@"SHT_CUDA_INFO"
	.sectionflags	@""
	.align	4


	//----- nvinfo : EIATTR_CUDA_API_VERSION
	.align		4
        /*0000*/ 	.byte	0x04, 0x37
        /*0002*/ 	.short	(.L_113 - .L_112)
.L_112:
        /*0004*/ 	.word	0x00000082


	//----- nvinfo : EIATTR_KPARAM_INFO
	.align		4
.L_113:
        /*0008*/ 	.byte	0x04, 0x17
        /*000a*/ 	.short	(.L_115 - .L_114)
.L_114:
        /*000c*/ 	.word	0x00000000
        /*0010*/ 	.short	0x0004
        /*0012*/ 	.short	0x0018
        /*0014*/ 	.byte	0x00, 0xf0, 0x11, 0x00


	//----- nvinfo : EIATTR_KPARAM_INFO
	.align		4
.L_115:
        /*0018*/ 	.byte	0x04, 0x17
        /*001a*/ 	.short	(.L_117 - .L_116)
.L_116:
        /*001c*/ 	.word	0x00000000
        /*0020*/ 	.short	0x0003
        /*0022*/ 	.short	0x0014
        /*0024*/ 	.byte	0x00, 0xf0, 0x11, 0x00


	//----- nvinfo : EIATTR_KPARAM_INFO
	.align		4
.L_117:
        /*0028*/ 	.byte	0x04, 0x17
        /*002a*/ 	.short	(.L_119 - .L_118)
.L_118:
        /*002c*/ 	.word	0x00000000
        /*0030*/ 	.short	0x0002
        /*0032*/ 	.short	0x0010
        /*0034*/ 	.byte	0x00, 0xf0, 0x11, 0x00


	//----- nvinfo : EIATTR_KPARAM_INFO
	.align		4
.L_119:
        /*0038*/ 	.byte	0x04, 0x17
        /*003a*/ 	.short	(.L_121 - .L_120)
.L_120:
        /*003c*/ 	.word	0x00000000
        /*0040*/ 	.short	0x0001
        /*0042*/ 	.short	0x0008
        /*0044*/ 	.byte	0x00, 0xf5, 0x21, 0x00


	//----- nvinfo : EIATTR_KPARAM_INFO
	.align		4
.L_121:
        /*0048*/ 	.byte	0x04, 0x17
        /*004a*/ 	.short	(.L_123 - .L_122)
.L_122:
        /*004c*/ 	.word	0x00000000
        /*0050*/ 	.short	0x0000
        /*0052*/ 	.short	0x0000
        /*0054*/ 	.byte	0x00, 0xf5, 0x21, 0x00


	//----- nvinfo : EIATTR_SPARSE_MMA_MASK
	.align		4
.L_123:
        /*0058*/ 	.byte	0x03, 0x50
        /*005a*/ 	.short	0x0000


	//----- nvinfo : EIATTR_MAXREG_COUNT
	.align		4
        /*005c*/ 	.byte	0x03, 0x1b
        /*005e*/ 	.short	0x00ff


	//----- nvinfo : EIATTR_NUM_BARRIERS
	.align		4
        /*0060*/ 	.byte	0x02, 0x4c
        /*0062*/ 	.byte	0x01
	.zero		1


	//----- nvinfo : EIATTR_MERCURY_ISA_VERSION
	.align		4
        /*0064*/ 	.byte	0x03, 0x5f
        /*0066*/ 	.short	0x0101


	//----- nvinfo : EIATTR_VRC_CTA_INIT_COUNT
	.align		4
        /*0068*/ 	.byte	0x02, 0x4a
	.zero		1
	.zero		1


	//----- nvinfo : EIATTR_EXIT_INSTR_OFFSETS
	.align		4
        /*006c*/ 	.byte	0x04, 0x1c
        /*006e*/ 	.short	(.L_125 - .L_124)


	//   ....[0]....
.L_124:
        /*0070*/ 	.word	0x00000200


	//----- nvinfo : EIATTR_CRS_STACK_SIZE
	.align		4
.L_125:
        /*0074*/ 	.byte	0x04, 0x1e
        /*0076*/ 	.short	(.L_127 - .L_126)
.L_126:
        /*0078*/ 	.word	0x00000000


	//----- nvinfo : EIATTR_CBANK_PARAM_SIZE
	.align		4
.L_127:
        /*007c*/ 	.byte	0x03, 0x19
        /*007e*/ 	.short	0x001c


	//----- nvinfo : EIATTR_PARAM_CBANK
	.align		4
        /*0080*/ 	.byte	0x04, 0x0a
        /*0082*/ 	.short	(.L_129 - .L_128)
	.align		4
.L_128:
        /*0084*/ 	.word	index@(.nv.constant0._Z18cu_build_histogramPhPjjjj)
        /*0088*/ 	.short	0x0380
        /*008a*/ 	.short	0x001c


	//----- nvinfo : EIATTR_SW_WAR
	.align		4
.L_129:
        /*008c*/ 	.byte	0x04, 0x36
        /*008e*/ 	.short	(.L_131 - .L_130)
.L_130:
        /*0090*/ 	.word	0x00000008
.L_131:


//--------------------- .nv.callgraph             --------------------------
	.section	.nv.callgraph,"",@"SHT_CUDA_CALLGRAPH"
	.align	4
	.sectionentsize	8
	.align		4
        /*0000*/ 	.word	0x00000000
	.align		4
        /*0004*/ 	.word	0xffffffff
	.align		4
        /*0008*/ 	.word	0x00000000
	.align		4
        /*000c*/ 	.word	0xfffffffe
	.align		4
        /*0010*/ 	.word	0x00000000
	.align		4
        /*0014*/ 	.word	0xfffffffd
	.align		4
        /*0018*/ 	.word	0x00000000
	.align		4
        /*001c*/ 	.word	0xfffffffc


//--------------------- .nv.constant4             --------------------------
	.section	.nv.constant4,"a",@progbits
	.align	8
	.align		8
.nv.constant4:
        /*0000*/ 	.dword	_ZN34_INTERNAL_8329c6bc_4_k_cu_4a4d47254cuda3std3__45__cpo5beginE
	.align		8
        /*0008*/ 	.dword	_ZN34_INTERNAL_8329c6bc_4_k_cu_4a4d47254cuda3std3__45__cpo3endE
	.align		8
        /*0010*/ 	.dword	_ZN34_INTERNAL_8329c6bc_4_k_cu_4a4d47254cuda3std3__45__cpo6cbeginE
	.align		8
        /*0018*/ 	.dword	_ZN34_INTERNAL_8329c6bc_4_k_cu_4a4d47254cuda3std3__45__cpo4cendE
	.align		8
        /*0020*/ 	.dword	_ZN34_INTERNAL_8329c6bc_4_k_cu_4a4d47254cuda3std3__45__cpo6rbeginE
	.align		8
        /*0028*/ 	.dword	_ZN34_INTERNAL_8329c6bc_4_k_cu_4a4d47254cuda3std3__45__cpo4rendE
	.align		8
        /*0030*/ 	.dword	_ZN34_INTERNAL_8329c6bc_4_k_cu_4a4d47254cuda3std3__45__cpo7crbeginE
	.align		8
        /*0038*/ 	.dword	_ZN34_INTERNAL_8329c6bc_4_k_cu_4a4d47254cuda3std3__45__cpo5crendE
	.align		8
        /*0040*/ 	.dword	_ZN34_INTERNAL_8329c6bc_4_k_cu_4a4d47254cuda3std3__436_GLOBAL__N__8329c6bc_4_k_cu_4a4d47256ignoreE
	.align		8
        /*0048*/ 	.dword	_ZN34_INTERNAL_8329c6bc_4_k_cu_4a4d47254cuda3std3__419piecewise_constructE
	.align		8
        /*0050*/ 	.dword	_ZN34_INTERNAL_8329c6bc_4_k_cu_4a4d47254cuda3std3__48in_placeE
	.align		8
        /*0058*/ 	.dword	_ZN34_INTERNAL_8329c6bc_4_k_cu_4a4d47254cuda3std3__420unreachable_sentinelE
	.align		8
        /*0060*/ 	.dword	_ZN34_INTERNAL_8329c6bc_4_k_cu_4a4d47254cuda3std6ranges3__45__cpo4swapE
	.align		8
        /*0068*/ 	.dword	_ZN34_INTERNAL_8329c6bc_4_k_cu_4a4d47254cuda3std6ranges3__45__cpo9iter_moveE
	.align		8
        /*0070*/ 	.dword	_ZN34_INTERNAL_8329c6bc_4_k_cu_4a4d47254cuda3std6ranges3__45__cpo5beginE
	.align		8
        /*0078*/ 	.dword	_ZN34_INTERNAL_8329c6bc_4_k_cu_4a4d47254cuda3std6ranges3__45__cpo3endE
	.align		8
        /*0080*/ 	.dword	_ZN34_INTERNAL_8329c6bc_4_k_cu_4a4d47254cuda3std6ranges3__45__cpo6cbeginE
	.align		8
        /*0088*/ 	.dword	_ZN34_INTERNAL_8329c6bc_4_k_cu_4a4d47254cuda3std6ranges3__45__cpo4cendE
	.align		8
        /*0090*/ 	.dword	_ZN34_INTERNAL_8329c6bc_4_k_cu_4a4d47254cuda3std6ranges3__45__cpo7advanceE
	.align		8
        /*0098*/ 	.dword	_ZN34_INTERNAL_8329c6bc_4_k_cu_4a4d47254cuda3std6ranges3__45__cpo9iter_swapE
	.align		8
        /*00a0*/ 	.dword	_ZN34_INTERNAL_8329c6bc_4_k_cu_4a4d47254cuda3std6ranges3__45__cpo4nextE
	.align		8
        /*00a8*/ 	.dword	_ZN34_INTERNAL_8329c6bc_4_k_cu_4a4d47254cuda3std6ranges3__45__cpo4prevE
	.align		8
        /*00b0*/ 	.dword	_ZN34_INTERNAL_8329c6bc_4_k_cu_4a4d47254cuda3std6ranges3__45__cpo4dataE
	.align		8
        /*00b8*/ 	.dword	_ZN34_INTERNAL_8329c6bc_4_k_cu_4a4d47254cuda3std6ranges3__45__cpo5cdataE
	.align		8
        /*00c0*/ 	.dword	_ZN34_INTERNAL_8329c6bc_4_k_cu_4a4d47254cuda3std6ranges3__45__cpo4sizeE
	.align		8
        /*00c8*/ 	.dword	_ZN34_INTERNAL_8329c6bc_4_k_cu_4a4d47254cuda3std6ranges3__45__cpo5ssizeE
	.align		8
        /*00d0*/ 	.dword	_ZN34_INTERNAL_8329c6bc_4_k_cu_4a4d47254cuda3std6ranges3__45__cpo8distanceE
	.align		8
        /*00d8*/ 	.dword	_ZN34_INTERNAL_8329c6bc_4_k_cu_4a4d47256thrust24THRUST_300001_SM_1000_NS6system6detail10sequential3seqE


//--------------------- .nv.constant2._Z20cu_scatter_histogramPhS_PjS0_jjj --------------------------
	.section	.nv.constant2._Z20cu_scatter_histogramPhS_PjS0_jjj,"a",@progbits
	.sectionflags	@""
	.align	4
.nv.constant2._Z20cu_scatter_histogramPhS_PjS0_jjj:
        /*0000*/ 	.byte	0x10, 0x0b, 0x00, 0x00, 0x00, 0x05, 0x00, 0x00, 0xd0, 0x1d, 0x00, 0x00, 0xc0, 0x17, 0x00, 0x00
        /*0010*/ 	.byte	0xd0, 0x1d, 0x00, 0x00, 0xd0, 0x1d, 0x00, 0x00, 0xd0, 0x1d, 0x00, 0x00, 0xb0, 0x11, 0x00, 0x00
        /*0020*/ 	.byte	0xd0, 0x1d, 0x00, 0x00


//--------------------- .text._Z20cu_scatter_histogramPhS_PjS0_jjj --------------------------
	.section	.text._Z20cu_scatter_histogramPhS_PjS0_jjj,"ax",@progbits
	.align	128
        .global         _Z20cu_scatter_histogramPhS_PjS0_jjj
        .type           _Z20cu_scatter_histogramPhS_PjS0_jjj,@function
        .size           _Z20cu_scatter_histogramPhS_PjS0_jjj,(.L_x_62 - _Z20cu_scatter_histogramPhS_PjS0_jjj)
        .other          _Z20cu_scatter_histogramPhS_PjS0_jjj,@"STO_CUDA_ENTRY STV_DEFAULT"
_Z20cu_scatter_histogramPhS_PjS0_jjj:
.text._Z20cu_scatter_histogramPhS_PjS0_jjj:
[----:B------:R-:W0:Y:S08]  /*0000*/  LDC R1, c[0x0][0x37c] ;  /* 0x0000df00ff017b82 */ /* 0x000e300000000800 */
[----:B------:R-:W1:Y:S01]  /*0010*/  LDC R4, c[0x0][0x3a4] ;  /* 0x0000e900ff047b82 */ /* 0x000e620000000800 */
[----:B------:R-:W2:Y:S01]  /*0020*/  S2R R2, SR_CTAID.X ;  /* 0x0000000000027919 */ /* 0x000ea20000002500 */
[----:B0-----:R-:W-:Y:S01]  /*0030*/  VIADD R1, R1, 0xfffffc00 ;  /* 0xfffffc0001017836 */ /* 0x001fe20000000000 */
[----:B------:R-:W0:Y:S03]  /*0040*/  LDCU.64 UR6, c[0x0][0x358] ;  /* 0x00006b00ff0677ac */ /* 0x000e260008000a00 */
[----:B------:R-:W-:Y:S01]  /*0050*/  IMAD.MOV.U32 R3, RZ, RZ, R1 ;  /* 0x000000ffff037224 */ /* 0x000fe200078e0001 */
[----:B------:R3:W-:Y:S01]  /*0060*/  STL.128 [R1], RZ ;  /* 0x000000ff01007387 */ /* 0x0007e20000100c00 */
[----:B------:R-:W4:Y:S03]  /*0070*/  LDCU UR4, c[0x0][0x370] ;  /* 0x00006e00ff0477ac */ /* 0x000f260008000800 */
[----:B------:R3:W-:Y:S04]  /*0080*/  STL.128 [R1+0x10], RZ ;  /* 0x000010ff01007387 */ /* 0x0007e80000100c00 */
[----:B------:R3:W-:Y:S04]  /*0090*/  STL.128 [R1+0x20], RZ ;  /* 0x000020ff01007387 */ /* 0x0007e80000100c00 */
[----:B------:R3:W-:Y:S04]  /*00a0*/  STL.128 [R1+0x30], RZ ;  /* 0x000030ff01007387 */ /* 0x0007e80000100c00 */
[----:B------:R3:W-:Y:S01]  /*00b0*/  STL.128 [R1+0x40], RZ ;  /* 0x000040ff01007387 */ /* 0x0007e20000100c00 */
[----:B-1----:R-:W-:-:S03]  /*00c0*/  ISETP.GT.AND P0, PT, R4, 0x3, PT ;  /* 0x000000030400780c */ /* 0x002fc60003f04270 */
[----:B------:R3:W-:Y:S04]  /*00d0*/  STL.128 [R1+0x50], RZ ;  /* 0x000050ff01007387 */ /* 0x0007e80000100c00 */
[----:B------:R3:W-:Y:S01]  /*00e0*/  STL.128 [R1+0x60], RZ ;  /* 0x000060ff01007387 */ /* 0x0007e20000100c00 */
[----:B--2---:R-:W-:-:S03]  /*00f0*/  SHF.L.U32 R0, R2, 0x8, RZ ;  /* 0x0000000802007819 */ /* 0x004fc600000006ff */
[----:B------:R3:W-:Y:S04]  /*0100*/  STL.128 [R1+0x70], RZ ;  /* 0x000070ff01007387 */ /* 0x0007e80000100c00 */
        /* <DEDUP_REMOVED lines=55> */
[----:B------:R3:W-:Y:S01]  /*0480*/  STL.128 [R1+0x3f0], RZ ;  /* 0x0003f0ff01007387 */ /* 0x0007e20000100c00 */
[----:B0---4-:R-:W-:Y:S05]  /*0490*/  @P0 BRA `(.L_x_0) ;  /* 0x0000000c002c0947 */ /* 0x011fea0003800000 */
[----:B------:R-:W-:-:S05]  /*04a0*/  VIADD R4, R4, 0xffffffff ;  /* 0xffffffff04047836 */ /* 0x000fca0000000000 */
[----:B------:R-:W-:-:S05]  /*04b0*/  VIMNMX.U32 R4, PT, PT, R4, 0x2, PT ;  /* 0x0000000204047848 */ /* 0x000fca0003fe0000 */
[----:B------:R-:W-:-:S04]  /*04c0*/  IMAD.SHL.U32 R6, R4, 0x4, RZ ;  /* 0x0000000404067824 */ /* 0x000fc800078e00ff */
[----:B------:R-:W0:Y:S02]  /*04d0*/  LDC R4, c[0x2][R6] ;  /* 0x0080000006047b82 */ /* 0x000e240000000800 */
[----:B0-----:R-:W-:-:S04]  /*04e0*/  SHF.R.S32.HI R5, RZ, 0x1f, R4 ;  /* 0x0000001fff057819 */ /* 0x001fc80000011404 */
.L_x_51:
[----:B------:R-:W-:Y:S05]  /*04f0*/  BRX R4 -0x500                                     (*"BRANCH_TARGETS .L_x_52,.L_x_53,.L_x_54"*) ;  /* 0xfffffff804c07949 */ /* 0x000fea000383ffff */
.L_x_53:
[----:B------:R-:W0:Y:S02]  /*0500*/  LDCU UR5, c[0x0][0x3a0] ;  /* 0x00007400ff0577ac */ /* 0x000e240008000800 */
[----:B0-----:R-:W-:-:S04]  /*0510*/  VIMNMX.U32 R5, PT, PT, R0, UR5, !PT ;  /* 0x0000000500057c48 */ /* 0x001fc8000ffe0000 */
[----:B------:R-:W-:-:S04]  /*0520*/  IADD3 R14, PT, PT, -R0, R5, RZ ;  /* 0x00000005000e7210 */ /* 0x000fc80007ffe1ff */
[----:B------:R-:W-:-:S13]  /*0530*/  ISETP.NE.AND P0, PT, R14, RZ, PT ;  /* 0x000000ff0e00720c */ /* 0x000fda0003f05270 */
[----:B------:R-:W-:Y:S05]  /*0540*/  @!P0 EXIT ;  /* 0x000000000000894d */ /* 0x000fea0003800000 */
[----:B------:R-:W0:Y:S01]  /*0550*/  LDC R15, c[0x0][0x3a8] ;  /* 0x0000ea00ff0f7b82 */ /* 0x000e220000000800 */
[----:B------:R-:W-:Y:S01]  /*0560*/  IMAD.MOV.U32 R17, RZ, RZ, RZ ;  /* 0x000000ffff117224 */ /* 0x000fe200078e00ff */
[----:B------:R-:W1:Y:S06]  /*0570*/  LDCU.64 UR8, c[0x0][0x380] ;  /* 0x00007000ff0877ac */ /* 0x000e6c0008000a00 */
[----:B------:R-:W2:Y:S08]  /*0580*/  LDC.64 R4, c[0x0][0x390] ;  /* 0x0000e400ff047b82 */ /* 0x000eb00000000a00 */
[----:B------:R-:W4:Y:S08]  /*0590*/  LDC.64 R6, c[0x0][0x398] ;  /* 0x0000e600ff067b82 */ /* 0x000f300000000a00 */
[----:B------:R-:W0:Y:S08]  /*05a0*/  LDC.64 R8, c[0x0][0x380] ;  /* 0x0000e000ff087b82 */ /* 0x000e300000000a00 */
[----:B-1----:R-:W0:Y:S02]  /*05b0*/  LDC.64 R10, c[0x0][0x388] ;  /* 0x0000e200ff0a7b82 */ /* 0x002e240000000a00 */
.L_x_1:
[----:B------:R-:W-:-:S05]  /*05c0*/  IMAD.IADD R12, R0, 0x1, R17 ;  /* 0x00000001000c7824 */ /* 0x000fca00078e0211 */
[----:B0-----:R-:W-:-:S04]  /*05d0*/  LEA R16, R12, R15, 0x1 ;  /* 0x0000000f0c107211 */ /* 0x001fc800078e08ff */
[----:B------:R-:W-:-:S05]  /*05e0*/  IADD3 R24, P0, PT, R16, UR8, RZ ;  /* 0x0000000810187c10 */ /* 0x000fca000ff1e0ff */
[----:B------:R-:W-:-:S06]  /*05f0*/  IMAD.X R25, RZ, RZ, UR9, P0 ;  /* 0x00000009ff197e24 */ /* 0x000fcc00080e06ff */
[----:B------:R-:W5:Y:S01]  /*0600*/  LDG.E.U8 R25, desc[UR6][R24.64] ;  /* 0x0000000618197981 */ /* 0x000f62000c1e1100 */
[----:B------:R-:W-:-:S05]  /*0610*/  IMAD.WIDE.U32 R12, R12, 0x2, R8 ;  /* 0x000000020c0c7825 */ /* 0x000fca00078e0008 */
[----:B------:R-:W3:Y:S01]  /*0620*/  LDG.E.U16 R27, desc[UR6][R12.64] ;  /* 0x000000060c1b7981 */ /* 0x000ee2000c1e1500 */
[C---:B-----5:R-:W-:Y:S02]  /*0630*/  IMAD R21, R25.reuse, UR4, R2 ;  /* 0x0000000419157c24 */ /* 0x060fe4000f8e0202 */
[----:B----4-:R-:W-:-:S04]  /*0640*/  IMAD.WIDE.U32 R18, R25, 0x4, R6 ;  /* 0x0000000419127825 */ /* 0x010fc800078e0006 */
[----:B--2---:R-:W-:Y:S02]  /*0650*/  IMAD.WIDE.U32 R20, R21, 0x4, R4 ;  /* 0x0000000415147825 */ /* 0x004fe400078e0004 */
[----:B------:R-:W2:Y:S02]  /*0660*/  LDG.E R18, desc[UR6][R18.64] ;  /* 0x0000000612127981 */ /* 0x000ea4000c1e1900 */
[----:B------:R-:W-:Y:S02]  /*0670*/  IMAD R22, R25, 0x4, R3 ;  /* 0x0000000419167824 */ /* 0x000fe400078e0203 */
[----:B------:R-:W2:Y:S04]  /*0680*/  LDG.E R21, desc[UR6][R20.64] ;  /* 0x0000000614157981 */ /* 0x000ea8000c1e1900 */
[----:B------:R-:W2:Y:S01]  /*0690*/  LDL R23, [R22] ;  /* 0x0000000016177983 */ /* 0x000ea20000100800 */
[----:B------:R-:W-:-:S04]  /*06a0*/  IADD3 R29, PT, PT, R17, 0x1, RZ ;  /* 0x00000001111d7810 */ /* 0x000fc80007ffe0ff */
[----:B------:R-:W-:Y:S02]  /*06b0*/  ISETP.NE.AND P0, PT, R29, R14, PT ;  /* 0x0000000e1d00720c */ /* 0x000fe40003f05270 */
[C---:B--2---:R-:W-:Y:S01]  /*06c0*/  IADD3 R25, PT, PT, R23.reuse, R21, R18 ;  /* 0x0000001517197210 */ /* 0x044fe20007ffe012 */
[----:B------:R-:W-:-:S04]  /*06d0*/  VIADD R23, R23, 0x1 ;  /* 0x0000000117177836 */ /* 0x000fc80000000000 */
[----:B------:R-:W-:Y:S01]  /*06e0*/  IMAD.WIDE.U32 R24, R25, 0x2, R10 ;  /* 0x0000000219187825 */ /* 0x000fe200078e000a */
[----:B------:R0:W-:Y:S04]  /*06f0*/  STL [R22], R23 ;  /* 0x0000001716007387 */ /* 0x0001e80000100800 */
[----:B---3--:R0:W-:Y:S01]  /*0700*/  STG.E.U16 desc[UR6][R24.64], R27 ;  /* 0x0000001b18007986 */ /* 0x0081e2000c101506 */
[----:B------:R-:W-:Y:S05]  /*0710*/  @!P0 EXIT ;  /* 0x000000000000894d */ /* 0x000fea0003800000 */
[----:B0-----:R-:W-:Y:S01]  /*0720*/  VIADD R24, R16, 0x2 ;  /* 0x0000000210187836 */ /* 0x001fe20000000000 */
[----:B------:R-:W2:Y:S04]  /*0730*/  LDG.E.U16 R29, desc[UR6][R12.64+0x2] ;  /* 0x000002060c1d7981 */ /* 0x000ea8000c1e1500 */
[----:B------:R-:W-:-:S04]  /*0740*/  IADD3 R24, P0, PT, R24, UR8, RZ ;  /* 0x0000000818187c10 */ /* 0x000fc8000ff1e0ff */
[----:B------:R-:W-:-:S06]  /*0750*/  IADD3.X R25, PT, PT, RZ, UR9, RZ, P0, !PT ;  /* 0x00000009ff197c10 */ /* 0x000fcc00087fe4ff */
[----:B------:R-:W3:Y:S02]  /*0760*/  LDG.E.U8 R25, desc[UR6][R24.64] ;  /* 0x0000000618197981 */ /* 0x000ee4000c1e1100 */
[C---:B---3--:R-:W-:Y:S02]  /*0770*/  IMAD R21, R25.reuse, UR4, R2 ;  /* 0x0000000419157c24 */ /* 0x048fe4000f8e0202 */
[----:B------:R-:W-:-:S04]  /*0780*/  IMAD.WIDE.U32 R18, R25, 0x4, R6 ;  /* 0x0000000419127825 */ /* 0x000fc800078e0006 */
[----:B------:R-:W-:Y:S02]  /*0790*/  IMAD.WIDE.U32 R20, R21, 0x4, R4 ;  /* 0x0000000415147825 */ /* 0x000fe400078e0004 */
[----:B------:R-:W3:Y:S02]  /*07a0*/  LDG.E R18, desc[UR6][R18.64] ;  /* 0x0000000612127981 */ /* 0x000ee4000c1e1900 */
[----:B------:R-:W-:Y:S02]  /*07b0*/  IMAD R22, R25, 0x4, R3 ;  /* 0x0000000419167824 */ /* 0x000fe400078e0203 */
[----:B------:R-:W3:Y:S04]  /*07c0*/  LDG.E R21, desc[UR6][R20.64] ;  /* 0x0000000614157981 */ /* 0x000ee8000c1e1900 */
[----:B------:R-:W3:Y:S01]  /*07d0*/  LDL R23, [R22] ;  /* 0x0000000016177983 */ /* 0x000ee20000100800 */
[----:B------:R-:W-:-:S05]  /*07e0*/  VIADD R26, R17, 0x2 ;  /* 0x00000002111a7836 */ /* 0x000fca0000000000 */
[----:B------:R-:W-:Y:S02]  /*07f0*/  ISETP.NE.AND P0, PT, R26, R14, PT ;  /* 0x0000000e1a00720c */ /* 0x000fe40003f05270 */
[C---:B---3--:R-:W-:Y:S02]  /*0800*/  IADD3 R27, PT, PT, R23.reuse, R21, R18 ;  /* 0x00000015171b7210 */ /* 0x048fe40007ffe012 */
[----:B------:R-:W-:-:S03]  /*0810*/  IADD3 R23, PT, PT, R23, 0x1, RZ ;  /* 0x0000000117177810 */ /* 0x000fc60007ffe0ff */
[----:B------:R-:W-:Y:S02]  /*0820*/  IMAD.WIDE.U32 R24, R27, 0x2, R10 ;  /* 0x000000021b187825 */ /* 0x000fe400078e000a */
[----:B------:R0:W-:Y:S04]  /*0830*/  STL [R22], R23 ;  /* 0x0000001716007387 */ /* 0x0001e80000100800 */
[----:B--2---:R0:W-:Y:S01]  /*0840*/  STG.E.U16 desc[UR6][R24.64], R29 ;  /* 0x0000001d18007986 */ /* 0x0041e2000c101506 */
[----:B------:R-:W-:Y:S05]  /*0850*/  @!P0 EXIT ;  /* 0x000000000000894d */ /* 0x000fea0003800000 */
[----:B0-----:R-:W-:Y:S01]  /*0860*/  VIADD R24, R16, 0x4 ;  /* 0x0000000410187836 */ /* 0x001fe20000000000 */
[----:B------:R-:W2:Y:S04]  /*0870*/  LDG.E.U16 R29, desc[UR6][R12.64+0x4] ;  /* 0x000004060c1d7981 */ /* 0x000ea8000c1e1500 */
[----:B------:R-:W-:-:S05]  /*0880*/  IADD3 R24, P0, PT, R24, UR8, RZ ;  /* 0x0000000818187c10 */ /* 0x000fca000ff1e0ff */
[----:B------:R-:W-:-:S06]  /*0890*/  IMAD.X R25, RZ, RZ, UR9, P0 ;  /* 0x00000009ff197e24 */ /* 0x000fcc00080e06ff */
[----:B------:R-:W3:Y:S02]  /*08a0*/  LDG.E.U8 R25, desc[UR6][R24.64] ;  /* 0x0000000618197981 */ /* 0x000ee4000c1e1100 */
[C---:B---3--:R-:W-:Y:S01]  /*08b0*/  IMAD R21, R25.reuse, UR4, R2 ;  /* 0x0000000419157c24 */ /* 0x048fe2000f8e0202 */
[C---:B------:R-:W-:Y:S01]  /*08c0*/  LEA R22, R25.reuse, R3, 0x2 ;  /* 0x0000000319167211 */ /* 0x040fe200078e10ff */
[----:B------:R-:W-:-:S04]  /*08d0*/  IMAD.WIDE.U32 R18, R25, 0x4, R6 ;  /* 0x0000000419127825 */ /* 0x000fc800078e0006 */
[----:B------:R-:W-:Y:S01]  /*08e0*/  IMAD.WIDE.U32 R20, R21, 0x4, R4 ;  /* 0x0000000415147825 */ /* 0x000fe200078e0004 */
[----:B------:R-:W3:Y:S04]  /*08f0*/  LDL R23, [R22] ;  /* 0x0000000016177983 */ /* 0x000ee80000100800 */
[----:B------:R-:W3:Y:S04]  /*0900*/  LDG.E R18, desc[UR6][R18.64] ;  /* 0x0000000612127981 */ /* 0x000ee8000c1e1900 */
[----:B------:R-:W3:Y:S01]  /*0910*/  LDG.E R21, desc[UR6][R20.64] ;  /* 0x0000000614157981 */ /* 0x000ee2000c1e1900 */
[----:B------:R-:W-:-:S05]  /*0920*/  VIADD R26, R17, 0x3 ;  /* 0x00000003111a7836 */ /* 0x000fca0000000000 */
[----:B------:R-:W-:Y:S02]  /*0930*/  ISETP.NE.AND P0, PT, R26, R14, PT ;  /* 0x0000000e1a00720c */ /* 0x000fe40003f05270 */
[C---:B---3--:R-:W-:Y:S01]  /*0940*/  IADD3 R27, PT, PT, R23.reuse, R21, R18 ;  /* 0x00000015171b7210 */ /* 0x048fe20007ffe012 */
[----:B------:R-:W-:-:S04]  /*0950*/  VIADD R23, R23, 0x1 ;  /* 0x0000000117177836 */ /* 0x000fc80000000000 */
[----:B------:R-:W-:Y:S01]  /*0960*/  IMAD.WIDE.U32 R24, R27, 0x2, R10 ;  /* 0x000000021b187825 */ /* 0x000fe200078e000a */
[----:B------:R0:W-:Y:S04]  /*0970*/  STL [R22], R23 ;  /* 0x0000001716007387 */ /* 0x0001e80000100800 */
[----:B--2---:R0:W-:Y:S01]  /*0980*/  STG.E.U16 desc[UR6][R24.64], R29 ;  /* 0x0000001d18007986 */ /* 0x0041e2000c101506 */
[----:B------:R-:W-:Y:S05]  /*0990*/  @!P0 EXIT ;  /* 0x000000000000894d */ /* 0x000fea0003800000 */
[----:B------:R-:W-:Y:S01]  /*09a0*/  IADD3 R16, PT, PT, R16, 0x6, RZ ;  /* 0x0000000610107810 */ /* 0x000fe20007ffe0ff */
[----:B------:R-:W2:Y:S03]  /*09b0*/  LDG.E.U16 R13, desc[UR6][R12.64+0x6] ;  /* 0x000006060c0d7981 */ /* 0x000ea6000c1e1500 */
[----:B0-----:R-:W-:-:S05]  /*09c0*/  IADD3 R22, P0, PT, R16, UR8, RZ ;  /* 0x0000000810167c10 */ /* 0x001fca000ff1e0ff */
[----:B------:R-:W-:-:S06]  /*09d0*/  IMAD.X R23, RZ, RZ, UR9, P0 ;  /* 0x00000009ff177e24 */ /* 0x000fcc00080e06ff */
        /* <DEDUP_REMOVED lines=9> */
[----:B------:R-:W-:Y:S02]  /*0a70*/  ISETP.NE.AND P0, PT, R17, 0x100, PT ;  /* 0x000001001100780c */ /* 0x000fe40003f05270 */
[C---:B---3--:R-:W-:Y:S02]  /*0a80*/  IADD3 R25, PT, PT, R24.reuse, R21, R18 ;  /* 0x0000001518197210 */ /* 0x048fe40007ffe012 */
[----:B------:R-:W-:-:S03]  /*0a90*/  IADD3 R27, PT, PT, R24, 0x1, RZ ;  /* 0x00000001181b7810 */ /* 0x000fc60007ffe0ff */
[----:B------:R-:W-:Y:S02]  /*0aa0*/  IMAD.WIDE.U32 R22, R25, 0x2, R10 ;  /* 0x0000000219167825 */ /* 0x000fe400078e000a */
[----:B------:R0:W-:Y:S04]  /*0ab0*/  STL [R16], R27 ;  /* 0x0000001b10007387 */ /* 0x0001e80000100800 */
[----:B--2---:R0:W-:Y:S01]  /*0ac0*/  STG.E.U16 desc[UR6][R22.64], R13 ;  /* 0x0000000d16007986 */ /* 0x0041e2000c101506 */
[----:B------:R-:W-:Y:S05]  /*0ad0*/  @!P0 EXIT ;  /* 0x000000000000894d */ /* 0x000fea0003800000 */
[----:B------:R-:W-:-:S13]  /*0ae0*/  ISETP.NE.AND P0, PT, R17, R14, PT ;  /* 0x0000000e1100720c */ /* 0x000fda0003f05270 */
[----:B------:R-:W-:Y:S05]  /*0af0*/  @P0 BRA `(.L_x_1) ;  /* 0xfffffff800b00947 */ /* 0x000fea000383ffff */
[----:B------:R-:W-:Y:S05]  /*0b00*/  EXIT ;  /* 0x000000000000794d */ /* 0x000fea0003800000 */
.L_x_52:
[----:B------:R-:W0:Y:S02]  /*0b10*/  LDCU UR5, c[0x0][0x3a0] ;  /* 0x00007400ff0577ac */ /* 0x000e240008000800 */
[----:B0-----:R-:W-:-:S05]  /*0b20*/  VIMNMX.U32 R5, PT, PT, R0, UR5, !PT ;  /* 0x0000000500057c48 */ /* 0x001fca000ffe0000 */
[----:B------:R-:W-:-:S05]  /*0b30*/  IMAD.IADD R10, R5, 0x1, -R0 ;  /* 0x00000001050a7824 */ /* 0x000fca00078e0a00 */
[----:B------:R-:W-:-:S13]  /*0b40*/  ISETP.NE.AND P0, PT, R10, RZ, PT ;  /* 0x000000ff0a00720c */ /* 0x000fda0003f05270 */
[----:B------:R-:W-:Y:S05]  /*0b50*/  @!P0 EXIT ;  /* 0x000000000000894d */ /* 0x000fea0003800000 */
[----:B------:R-:W0:Y:S01]  /*0b60*/  LDC.64 R4, c[0x0][0x390] ;  /* 0x0000e400ff047b82 */ /* 0x000e220000000a00 */
[----:B------:R-:W-:Y:S01]  /*0b70*/  HFMA2 R11, -RZ, RZ, 0, 0 ;  /* 0x00000000ff0b7431 */ /* 0x000fe200000001ff */
[----:B------:R-:W1:Y:S01]  /*0b80*/  LDCU UR5, c[0x0][0x3a8] ;  /* 0x00007500ff0577ac */ /* 0x000e620008000800 */
[----:B------:R-:W2:Y:S05]  /*0b90*/  LDCU.128 UR8, c[0x0][0x380] ;  /* 0x00007000ff0877ac */ /* 0x000eaa0008000c00 */
[----:B------:R-:W4:Y:S02]  /*0ba0*/  LDC.64 R6, c[0x0][0x398] ;  /* 0x0000e600ff067b82 */ /* 0x000f240000000a00 */
.L_x_2:
[----:B------:R-:W-:-:S04]  /*0bb0*/  IMAD.IADD R8, R0, 0x1, R11 ;  /* 0x0000000100087824 */ /* 0x000fc800078e020b */
[----:B-1----:R-:W-:-:S05]  /*0bc0*/  VIADD R12, R8, UR5 ;  /* 0x00000005080c7c36 */ /* 0x002fca0008000000 */
[----:B--2---:R-:W-:-:S04]  /*0bd0*/  IADD3 R14, P0, PT, R12, UR8, RZ ;  /* 0x000000080c0e7c10 */ /* 0x004fc8000ff1e0ff */
[----:B------:R-:W-:-:S06]  /*0be0*/  IADD3.X R15, PT, PT, RZ, UR9, RZ, P0, !PT ;  /* 0x00000009ff0f7c10 */ /* 0x000fcc00087fe4ff */
[----:B------:R-:W2:Y:S01]  /*0bf0*/  LDG.E.U8 R15, desc[UR6][R14.64] ;  /* 0x000000060e0f7981 */ /* 0x000ea2000c1e1100 */
[----:B------:R-:W-:-:S05]  /*0c00*/  IADD3 R8, P0, PT, R8, UR8, RZ ;  /* 0x0000000808087c10 */ /* 0x000fca000ff1e0ff */
[----:B0-----:R-:W-:-:S05]  /*0c10*/  IMAD.X R9, RZ, RZ, UR9, P0 ;  /* 0x00000009ff097e24 */ /* 0x001fca00080e06ff */
[----:B------:R-:W5:Y:S01]  /*0c20*/  LDG.E.U8 R21, desc[UR6][R8.64] ;  /* 0x0000000608157981 */ /* 0x000f62000c1e1100 */
[C---:B--2---:R-:W-:Y:S02]  /*0c30*/  IMAD R19, R15.reuse, UR4, R2 ;  /* 0x000000040f137c24 */ /* 0x044fe4000f8e0202 */
[----:B----4-:R-:W-:-:S04]  /*0c40*/  IMAD.WIDE.U32 R16, R15, 0x4, R6 ;  /* 0x000000040f107825 */ /* 0x010fc800078e0006 */
[----:B0-----:R-:W-:Y:S02]  /*0c50*/  IMAD.WIDE.U32 R18, R19, 0x4, R4 ;  /* 0x0000000413127825 */ /* 0x001fe400078e0004 */
[----:B------:R-:W2:Y:S02]  /*0c60*/  LDG.E R16, desc[UR6][R16.64] ;  /* 0x0000000610107981 */ /* 0x000ea4000c1e1900 */
[----:B------:R-:W-:Y:S02]  /*0c70*/  IMAD R13, R15, 0x4, R3 ;  /* 0x000000040f0d7824 */ /* 0x000fe400078e0203 */
[----:B------:R-:W2:Y:S04]  /*0c80*/  LDG.E R19, desc[UR6][R18.64] ;  /* 0x0000000612137981 */ /* 0x000ea8000c1e1900 */
[----:B------:R-:W2:Y:S01]  /*0c90*/  LDL R20, [R13] ;  /* 0x000000000d147983 */ /* 0x000ea20000100800 */
[----:B------:R-:W-:-:S04]  /*0ca0*/  IADD3 R15, PT, PT, R11, 0x1, RZ ;  /* 0x000000010b0f7810 */ /* 0x000fc80007ffe0ff */
[----:B------:R-:W-:Y:S02]  /*0cb0*/  ISETP.NE.AND P0, PT, R15, R10, PT ;  /* 0x0000000a0f00720c */ /* 0x000fe40003f05270 */
[----:B--2---:R-:W-:-:S04]  /*0cc0*/  IADD3 R14, PT, PT, R20, R19, R16 ;  /* 0x00000013140e7210 */ /* 0x004fc80007ffe010 */
[----:B------:R-:W-:Y:S01]  /*0cd0*/  IADD3 R14, P1, PT, R14, UR10, RZ ;  /* 0x0000000a0e0e7c10 */ /* 0x000fe2000ff3e0ff */
[----:B------:R-:W-:-:S04]  /*0ce0*/  VIADD R20, R20, 0x1 ;  /* 0x0000000114147836 */ /* 0x000fc80000000000 */
[----:B------:R-:W-:Y:S01]  /*0cf0*/  IMAD.X R15, RZ, RZ, UR11, P1 ;  /* 0x0000000bff0f7e24 */ /* 0x000fe200088e06ff */
[----:B------:R0:W-:Y:S04]  /*0d00*/  STL [R13], R20 ;  /* 0x000000140d007387 */ /* 0x0001e80000100800 */
[----:B-----5:R0:W-:Y:S01]  /*0d10*/  STG.E.U8 desc[UR6][R14.64], R21 ;  /* 0x000000150e007986 */ /* 0x0201e2000c101106 */
[----:B------:R-:W-:Y:S05]  /*0d20*/  @!P0 EXIT ;  /* 0x000000000000894d */ /* 0x000fea0003800000 */
[----:B0-----:R-:W-:Y:S01]  /*0d30*/  IADD3 R14, PT, PT, R12, 0x1, RZ ;  /* 0x000000010c0e7810 */ /* 0x001fe20007ffe0ff */
[----:B------:R-:W2:Y:S03]  /*0d40*/  LDG.E.U8 R23, desc[UR6][R8.64+0x1] ;  /* 0x0000010608177981 */ /* 0x000ea6000c1e1100 */
[----:B------:R-:W-:-:S05]  /*0d50*/  IADD3 R14, P0, PT, R14, UR8, RZ ;  /* 0x000000080e0e7c10 */ /* 0x000fca000ff1e0ff */
[----:B------:R-:W-:-:S06]  /*0d60*/  IMAD.X R15, RZ, RZ, UR9, P0 ;  /* 0x00000009ff0f7e24 */ /* 0x000fcc00080e06ff */
[----:B------:R-:W4:Y:S02]  /*0d70*/  LDG.E.U8 R15, desc[UR6][R14.64] ;  /* 0x000000060e0f7981 */ /* 0x000f24000c1e1100 */
[C---:B----4-:R-:W-:Y:S02]  /*0d80*/  IMAD R19, R15.reuse, UR4, R2 ;  /* 0x000000040f137c24 */ /* 0x050fe4000f8e0202 */
[----:B------:R-:W-:-:S04]  /*0d90*/  IMAD.WIDE.U32 R16, R15, 0x4, R6 ;  /* 0x000000040f107825 */ /* 0x000fc800078e0006 */
[----:B------:R-:W-:Y:S02]  /*0da0*/  IMAD.WIDE.U32 R18, R19, 0x4, R4 ;  /* 0x0000000413127825 */ /* 0x000fe400078e0004 */
[----:B------:R-:W4:Y:S02]  /*0db0*/  LDG.E R16, desc[UR6][R16.64] ;  /* 0x0000000610107981 */ /* 0x000f24000c1e1900 */
[----:B------:R-:W-:Y:S02]  /*0dc0*/  IMAD R13, R15, 0x4, R3 ;  /* 0x000000040f0d7824 */ /* 0x000fe400078e0203 */
[----:B------:R-:W4:Y:S04]  /*0dd0*/  LDG.E R19, desc[UR6][R18.64] ;  /* 0x0000000612137981 */ /* 0x000f28000c1e1900 */
[----:B------:R-:W4:Y:S01]  /*0de0*/  LDL R20, [R13] ;  /* 0x000000000d147983 */ /* 0x000f220000100800 */
[----:B------:R-:W-:-:S04]  /*0df0*/  IADD3 R25, PT, PT, R11, 0x2, RZ ;  /* 0x000000020b197810 */ /* 0x000fc80007ffe0ff */
[----:B------:R-:W-:Y:S02]  /*0e00*/  ISETP.NE.AND P0, PT, R25, R10, PT ;  /* 0x0000000a1900720c */ /* 0x000fe40003f05270 */
[----:B----4-:R-:W-:-:S04]  /*0e10*/  IADD3 R21, PT, PT, R20, R19, R16 ;  /* 0x0000001314157210 */ /* 0x010fc80007ffe010 */
[----:B------:R-:W-:Y:S01]  /*0e20*/  IADD3 R14, P1, PT, R21, UR10, RZ ;  /* 0x0000000a150e7c10 */ /* 0x000fe2000ff3e0ff */
[----:B------:R-:W-:-:S04]  /*0e30*/  VIADD R20, R20, 0x1 ;  /* 0x0000000114147836 */ /* 0x000fc80000000000 */
[----:B------:R-:W-:Y:S01]  /*0e40*/  IMAD.X R15, RZ, RZ, UR11, P1 ;  /* 0x0000000bff0f7e24 */ /* 0x000fe200088e06ff */
[----:B------:R0:W-:Y:S04]  /*0e50*/  STL [R13], R20 ;  /* 0x000000140d007387 */ /* 0x0001e80000100800 */
[----:B--2---:R0:W-:Y:S01]  /*0e60*/  STG.E.U8 desc[UR6][R14.64], R23 ;  /* 0x000000170e007986 */ /* 0x0041e2000c101106 */
        /* <DEDUP_REMOVED lines=22> */
[----:B------:R-:W-:Y:S01]  /*0fd0*/  IADD3 R12, PT, PT, R12, 0x3, RZ ;  /* 0x000000030c0c7810 */ /* 0x000fe20007ffe0ff */
[----:B------:R-:W2:Y:S03]  /*0fe0*/  LDG.E.U8 R9, desc[UR6][R8.64+0x3] ;  /* 0x0000030608097981 */ /* 0x000ea6000c1e1100 */
[----:B------:R-:W-:-:S05]  /*0ff0*/  IADD3 R16, P0, PT, R12, UR8, RZ ;  /* 0x000000080c107c10 */ /* 0x000fca000ff1e0ff */
[----:B------:R-:W-:-:S06]  /*1000*/  IMAD.X R17, RZ, RZ, UR9, P0 ;  /* 0x00000009ff117e24 */ /* 0x000fcc00080e06ff */
[----:B------:R-:W0:Y:S02]  /*1010*/  LDG.E.U8 R17, desc[UR6][R16.64] ;  /* 0x0000000610117981 */ /* 0x000e24000c1e1100 */
[C---:B0-----:R-:W-:Y:S02]  /*1020*/  IMAD R15, R17.reuse, UR4, R2 ;  /* 0x00000004110f7c24 */ /* 0x041fe4000f8e0202 */
[----:B------:R-:W-:-:S04]  /*1030*/  IMAD.WIDE.U32 R12, R17, 0x4, R6 ;  /* 0x00000004110c7825 */ /* 0x000fc800078e0006 */
[----:B------:R-:W-:Y:S02]  /*1040*/  IMAD.WIDE.U32 R14, R15, 0x4, R4 ;  /* 0x000000040f0e7825 */ /* 0x000fe400078e0004 */
[----:B------:R-:W4:Y:S02]  /*1050*/  LDG.E R12, desc[UR6][R12.64] ;  /* 0x000000060c0c7981 */ /* 0x000f24000c1e1900 */
[----:B------:R-:W-:Y:S02]  /*1060*/  IMAD R20, R17, 0x4, R3 ;  /* 0x0000000411147824 */ /* 0x000fe400078e0203 */
[----:B------:R-:W4:Y:S04]  /*1070*/  LDG.E R15, desc[UR6][R14.64] ;  /* 0x000000060e0f7981 */ /* 0x000f28000c1e1900 */
[----:B------:R-:W4:Y:S01]  /*1080*/  LDL R19, [R20] ;  /* 0x0000000014137983 */ /* 0x000f220000100800 */
[----:B------:R-:W-:Y:S01]  /*1090*/  VIADD R11, R11, 0x4 ;  /* 0x000000040b0b7836 */ /* 0x000fe20000000000 */
[----:B----4-:R-:W-:-:S04]  /*10a0*/  IADD3 R18, PT, PT, R19, R15, R12 ;  /* 0x0000000f13127210 */ /* 0x010fc80007ffe00c */
[----:B------:R-:W-:Y:S02]  /*10b0*/  IADD3 R18, P0, PT, R18, UR10, RZ ;  /* 0x0000000a12127c10 */ /* 0x000fe4000ff1e0ff */
[----:B------:R-:W-:-:S03]  /*10c0*/  IADD3 R17, PT, PT, R19, 0x1, RZ ;  /* 0x0000000113117810 */ /* 0x000fc60007ffe0ff */
[----:B------:R-:W-:Y:S01]  /*10d0*/  IMAD.X R19, RZ, RZ, UR11, P0 ;  /* 0x0000000bff137e24 */ /* 0x000fe200080e06ff */
[----:B------:R-:W-:Y:S01]  /*10e0*/  ISETP.NE.AND P0, PT, R11, 0x100, PT ;  /* 0x000001000b00780c */ /* 0x000fe20003f05270 */
[----:B------:R0:W-:Y:S04]  /*10f0*/  STL [R20], R17 ;  /* 0x0000001114007387 */ /* 0x0001e80000100800 */
[----:B--2---:R0:W-:Y:S08]  /*1100*/  STG.E.U8 desc[UR6][R18.64], R9 ;  /* 0x0000000912007986 */ /* 0x0041f0000c101106 */
[----:B------:R-:W-:Y:S05]  /*1110*/  @!P0 EXIT ;  /* 0x000000000000894d */ /* 0x000fea0003800000 */
[----:B------:R-:W-:-:S13]  /*1120*/  ISETP.NE.AND P0, PT, R11, R10, PT ;  /* 0x0000000a0b00720c */ /* 0x000fda0003f05270 */
[----:B------:R-:W-:Y:S05]  /*1130*/  @P0 BRA `(.L_x_2) ;  /* 0xfffffff8009c0947 */ /* 0x000fea000383ffff */
[----:B------:R-:W-:Y:S05]  /*1140*/  EXIT ;  /* 0x000000000000794d */ /* 0x000fea0003800000 */
.L_x_0:
[----:B------:R-:W-:-:S04]  /*1150*/  MOV R5, 0xfffffffc ;  /* 0xfffffffc00057802 */ /* 0x000fc80000000f00 */
[----:B------:R-:W-:-:S05]  /*1160*/  VIADDMNMX.U32 R4, R4, R5, 0x5, PT ;  /* 0x0000000504047446 */ /* 0x000fca0003800005 */
[----:B------:R-:W-:-:S04]  /*1170*/  IMAD.SHL.U32 R6, R4, 0x4, RZ ;  /* 0x0000000404067824 */ /* 0x000fc800078e00ff */
[----:B------:R-:W0:Y:S02]  /*1180*/  LDC R4, c[0x2][R6+0xc] ;  /* 0x0080030006047b82 */ /* 0x000e240000000800 */
[----:B0-----:R-:W-:-:S04]  /*1190*/  SHF.R.S32.HI R5, RZ, 0x1f, R4 ;  /* 0x0000001fff057819 */ /* 0x001fc80000011404 */
.L_x_55:
[----:B------:R-:W-:Y:S05]  /*11a0*/  BRX R4 -0x11b0                                    (*"BRANCH_TARGETS .L_x_56,.L_x_54,.L_x_60"*) ;  /* 0xffffffec04947949 */ /* 0x000fea000383ffff */
.L_x_60:
[----:B------:R-:W0:Y:S02]  /*11b0*/  LDCU UR5, c[0x0][0x3a0] ;  /* 0x00007400ff0577ac */ /* 0x000e240008000800 */
[----:B0-----:R-:W-:-:S05]  /*11c0*/  VIMNMX.U32 R5, PT, PT, R0, UR5, !PT ;  /* 0x0000000500057c48 */ /* 0x001fca000ffe0000 */
[----:B------:R-:W-:-:S05]  /*11d0*/  IMAD.IADD R14, R5, 0x1, -R0 ;  /* 0x00000001050e7824 */ /* 0x000fca00078e0a00 */
[----:B------:R-:W-:-:S13]  /*11e0*/  ISETP.NE.AND P0, PT, R14, RZ, PT ;  /* 0x000000ff0e00720c */ /* 0x000fda0003f05270 */
[----:B------:R-:W-:Y:S05]  /*11f0*/  @!P0 EXIT ;  /* 0x000000000000894d */ /* 0x000fea0003800000 */
[----:B------:R-:W0:Y:S01]  /*1200*/  LDC R15, c[0x0][0x3a8] ;  /* 0x0000ea00ff0f7b82 */ /* 0x000e220000000800 */
[----:B------:R-:W-:Y:S01]  /*1210*/  HFMA2 R17, -RZ, RZ, 0, 0 ;  /* 0x00000000ff117431 */ /* 0x000fe200000001ff */
[----:B------:R-:W1:Y:S06]  /*1220*/  LDCU.64 UR8, c[0x0][0x380] ;  /* 0x00007000ff0877ac */ /* 0x000e6c0008000a00 */
[----:B------:R-:W2:Y:S08]  /*1230*/  LDC.64 R4, c[0x0][0x390] ;  /* 0x0000e400ff047b82 */ /* 0x000eb00000000a00 */
[----:B------:R-:W4:Y:S08]  /*1240*/  LDC.64 R6, c[0x0][0x398] ;  /* 0x0000e600ff067b82 */ /* 0x000f300000000a00 */
[----:B------:R-:W0:Y:S08]  /*1250*/  LDC.64 R8, c[0x0][0x380] ;  /* 0x0000e000ff087b82 */ /* 0x000e300000000a00 */
[----:B-1----:R-:W0:Y:S02]  /*1260*/  LDC.64 R10, c[0x0][0x388] ;  /* 0x0000e200ff0a7b82 */ /* 0x002e240000000a00 */
.L_x_3:
[----:B0-----:R-:W-:-:S04]  /*1270*/  IMAD.IADD R12, R0, 0x1, R17 ;  /* 0x00000001000c7824 */ /* 0x001fc800078e0211 */
[----:B0-----:R-:W-:-:S05]  /*1280*/  IMAD R16, R12, 0x8, R15 ;  /* 0x000000080c107824 */ /* 0x001fca00078e020f */
[----:B------:R-:W-:-:S04]  /*1290*/  IADD3 R20, P0, PT, R16, UR8, RZ ;  /* 0x0000000810147c10 */ /* 0x000fc8000ff1e0ff */
[----:B------:R-:W-:-:S06]  /*12a0*/  IADD3.X R21, PT, PT, RZ, UR9, RZ, P0, !PT ;  /* 0x00000009ff157c10 */ /* 0x000fcc00087fe4ff */
[----:B------:R-:W5:Y:S01]  /*12b0*/  LDG.E.U8 R21, desc[UR6][R20.64] ;  /* 0x0000000614157981 */ /* 0x000f62000c1e1100 */
[----:B------:R-:W-:-:S05]  /*12c0*/  IMAD.WIDE.U32 R12, R12, 0x8, R8 ;  /* 0x000000080c0c7825 */ /* 0x000fca00078e0008 */
[----:B------:R-:W3:Y:S01]  /*12d0*/  LDG.E.64 R18, desc[UR6][R12.64] ;  /* 0x000000060c127981 */ /* 0x000ee2000c1e1b00 */
[C---:B-----5:R-:W-:Y:S02]  /*12e0*/  IMAD R25, R21.reuse, UR4, R2 ;  /* 0x0000000415197c24 */ /* 0x060fe4000f8e0202 */
[----:B----4-:R-:W-:-:S04]  /*12f0*/  IMAD.WIDE.U32 R22, R21, 0x4, R6 ;  /* 0x0000000415167825 */ /* 0x010fc800078e0006 */
[----:B--2---:R-:W-:Y:S02]  /*1300*/  IMAD.WIDE.U32 R24, R25, 0x4, R4 ;  /* 0x0000000419187825 */ /* 0x004fe400078e0004 */
[----:B------:R-:W2:Y:S02]  /*1310*/  LDG.E R22, desc[UR6][R22.64] ;  /* 0x0000000616167981 */ /* 0x000ea4000c1e1900 */
[----:B------:R-:W-:Y:S02]  /*1320*/  IMAD R26, R21, 0x4, R3 ;  /* 0x00000004151a7824 */ /* 0x000fe400078e0203 */
[----:B------:R-:W2:Y:S04]  /*1330*/  LDG.E R25, desc[UR6][R24.64] ;  /* 0x0000000618197981 */ /* 0x000ea8000c1e1900 */
[----:B------:R-:W2:Y:S01]  /*1340*/  LDL R27, [R26] ;  /* 0x000000001a1b7983 */ /* 0x000ea20000100800 */
[----:B------:R-:W-:-:S05]  /*1350*/  VIADD R29, R17, 0x1 ;  /* 0x00000001111d7836 */ /* 0x000fca0000000000 */
[----:B------:R-:W-:Y:S02]  /*1360*/  ISETP.NE.AND P0, PT, R29, R14, PT ;  /* 0x0000000e1d00720c */ /* 0x000fe40003f05270 */
[C---:B--2---:R-:W-:Y:S02]  /*1370*/  IADD3 R21, PT, PT, R27.reuse, R25, R22 ;  /* 0x000000191b157210 */ /* 0x044fe40007ffe016 */
[----:B------:R-:W-:-:S03]  /*1380*/  IADD3 R27, PT, PT, R27, 0x1, RZ ;  /* 0x000000011b1b7810 */ /* 0x000fc60007ffe0ff */
[----:B------:R-:W-:Y:S02]  /*1390*/  IMAD.WIDE.U32 R20, R21, 0x8, R10 ;  /* 0x0000000815147825 */ /* 0x000fe400078e000a */
[----:B------:R0:W-:Y:S04]  /*13a0*/  STL [R26], R27 ;  /* 0x0000001b1a007387 */ /* 0x0001e80000100800 */
[----:B---3--:R0:W-:Y:S01]  /*13b0*/  STG.E.64 desc[UR6][R20.64], R18 ;  /* 0x0000001214007986 */ /* 0x0081e2000c101b06 */
[----:B------:R-:W-:Y:S05]  /*13c0*/  @!P0 EXIT ;  /* 0x000000000000894d */ /* 0x000fea0003800000 */
[----:B------:R-:W-:Y:S01]  /*13d0*/  VIADD R24, R16, 0x8 ;  /* 0x0000000810187836 */ /* 0x000fe20000000000 */
[----:B------:R-:W2:Y:S04]  /*13e0*/  LDG.E.64 R22, desc[UR6][R12.64+0x8] ;  /* 0x000008060c167981 */ /* 0x000ea8000c1e1b00 */
[----:B------:R-:W-:-:S05]  /*13f0*/  IADD3 R24, P0, PT, R24, UR8, RZ ;  /* 0x0000000818187c10 */ /* 0x000fca000ff1e0ff */
[----:B------:R-:W-:-:S06]  /*1400*/  IMAD.X R25, RZ, RZ, UR9, P0 ;  /* 0x00000009ff197e24 */ /* 0x000fcc00080e06ff */
[----:B------:R-:W0:Y:S02]  /*1410*/  LDG.E.U8 R25, desc[UR6][R24.64] ;  /* 0x0000000618197981 */ /* 0x000e24000c1e1100 */
[C---:B0-----:R-:W-:Y:S01]  /*1420*/  IMAD R21, R25.reuse, UR4, R2 ;  /* 0x0000000419157c24 */ /* 0x041fe2000f8e0202 */
        /* <DEDUP_REMOVED lines=12> */
[----:B--2---:R0:W-:Y:S01]  /*14f0*/  STG.E.64 desc[UR6][R24.64], R22 ;  /* 0x0000001618007986 */ /* 0x0041e2000c101b06 */
[----:B------:R-:W-:Y:S05]  /*1500*/  @!P0 EXIT ;  /* 0x000000000000894d */ /* 0x000fea0003800000 */
[----:B0-----:R-:W-:Y:S01]  /*1510*/  IADD3 R24, PT, PT, R16, 0x10, RZ ;  /* 0x0000001010187810 */ /* 0x001fe20007ffe0ff */
[----:B------:R-:W2:Y:S03]  /*1520*/  LDG.E.64 R22, desc[UR6][R12.64+0x10] ;  /* 0x000010060c167981 */ /* 0x000ea6000c1e1b00 */
[----:B------:R-:W-:-:S05]  /*1530*/  IADD3 R24, P0, PT, R24, UR8, RZ ;  /* 0x0000000818187c10 */ /* 0x000fca000ff1e0ff */
        /* <DEDUP_REMOVED lines=9> */
[----:B------:R-:W-:-:S04]  /*15d0*/  IADD3 R28, PT, PT, R17, 0x3, RZ ;  /* 0x00000003111c7810 */ /* 0x000fc80007ffe0ff */
[----:B------:R-:W-:Y:S02]  /*15e0*/  ISETP.NE.AND P0, PT, R28, R14, PT ;  /* 0x0000000e1c00720c */ /* 0x000fe40003f05270 */
[C---:B---3--:R-:W-:Y:S01]  /*15f0*/  IADD3 R29, PT, PT, R27.reuse, R21, R18 ;  /* 0x000000151b1d7210 */ /* 0x048fe20007ffe012 */
[----:B------:R-:W-:-:S04]  /*1600*/  VIADD R27, R27, 0x1 ;  /* 0x000000011b1b7836 */ /* 0x000fc80000000000 */
[----:B------:R-:W-:Y:S01]  /*1610*/  IMAD.WIDE.U32 R24, R29, 0x8, R10 ;  /* 0x000000081d187825 */ /* 0x000fe200078e000a */
[----:B------:R0:W-:Y:S04]  /*1620*/  STL [R26], R27 ;  /* 0x0000001b1a007387 */ /* 0x0001e80000100800 */
[----:B--2---:R0:W-:Y:S01]  /*1630*/  STG.E.64 desc[UR6][R24.64], R22 ;  /* 0x0000001618007986 */ /* 0x0041e2000c101b06 */
[----:B------:R-:W-:Y:S05]  /*1640*/  @!P0 EXIT ;  /* 0x000000000000894d */ /* 0x000fea0003800000 */
[----:B------:R-:W-:Y:S01]  /*1650*/  VIADD R16, R16, 0x18 ;  /* 0x0000001810107836 */ /* 0x000fe20000000000 */
[----:B------:R-:W2:Y:S04]  /*1660*/  LDG.E.64 R12, desc[UR6][R12.64+0x18] ;  /* 0x000018060c0c7981 */ /* 0x000ea8000c1e1b00 */
[----:B0-----:R-:W-:-:S04]  /*1670*/  IADD3 R22, P0, PT, R16, UR8, RZ ;  /* 0x0000000810167c10 */ /* 0x001fc8000ff1e0ff */
        /* <DEDUP_REMOVED lines=10> */
[----:B------:R-:W-:Y:S02]  /*1720*/  ISETP.NE.AND P0, PT, R17, 0x100, PT ;  /* 0x000001001100780c */ /* 0x000fe40003f05270 */
[C---:B---3--:R-:W-:Y:S01]  /*1730*/  IADD3 R25, PT, PT, R24.reuse, R21, R18 ;  /* 0x0000001518197210 */ /* 0x048fe20007ffe012 */
[----:B------:R-:W-:-:S04]  /*1740*/  VIADD R27, R24, 0x1 ;  /* 0x00000001181b7836 */ /* 0x000fc80000000000 */
[----:B------:R-:W-:Y:S01]  /*1750*/  IMAD.WIDE.U32 R22, R25, 0x8, R10 ;  /* 0x0000000819167825 */ /* 0x000fe200078e000a */
[----:B------:R0:W-:Y:S04]  /*1760*/  STL [R16], R27 ;  /* 0x0000001b10007387 */ /* 0x0001e80000100800 */
[----:B--2---:R0:W-:Y:S01]  /*1770*/  STG.E.64 desc[UR6][R22.64], R12 ;  /* 0x0000000c16007986 */ /* 0x0041e2000c101b06 */
[----:B------:R-:W-:Y:S05]  /*1780*/  @!P0 EXIT ;  /* 0x000000000000894d */ /* 0x000fea0003800000 */
[----:B------:R-:W-:-:S13]  /*1790*/  ISETP.NE.AND P0, PT, R17, R14, PT ;  /* 0x0000000e1100720c */ /* 0x000fda0003f05270 */
[----:B------:R-:W-:Y:S05]  /*17a0*/  @P0 BRA `(.L_x_3) ;  /* 0xfffffff800b00947 */ /* 0x000fea000383ffff */
[----:B------:R-:W-:Y:S05]  /*17b0*/  EXIT ;  /* 0x000000000000794d */ /* 0x000fea0003800000 */
.L_x_56:
[----:B------:R-:W0:Y:S02]  /*17c0*/  LDCU UR5, c[0x0][0x3a0] ;  /* 0x00007400ff0577ac */ /* 0x000e240008000800 */
[----:B0-----:R-:W-:-:S05]  /*17d0*/  VIMNMX.U32 R5, PT, PT, R0, UR5, !PT ;  /* 0x0000000500057c48 */ /* 0x001fca000ffe0000 */
[----:B------:R-:W-:-:S05]  /*17e0*/  IMAD.IADD R14, R5, 0x1, -R0 ;  /* 0x00000001050e7824 */ /* 0x000fca00078e0a00 */
        /* <DEDUP_REMOVED lines=9> */
.L_x_4:
[----:B------:R-:W-:-:S05]  /*1880*/  IADD3 R12, PT, PT, R0, R17, RZ ;  /* 0x00000011000c7210 */ /* 0x000fca0007ffe0ff */
[----:B0-----:R-:W-:-:S05]  /*1890*/  IMAD R16, R12, 0x4, R15 ;  /* 0x000000040c107824 */ /* 0x001fca00078e020f */
[----:B------:R-:W-:-:S05]  /*18a0*/  IADD3 R24, P0, PT, R16, UR8, RZ ;  /* 0x0000000810187c10 */ /* 0x000fca000ff1e0ff */
[----:B------:R-:W-:-:S06]  /*18b0*/  IMAD.X R25, RZ, RZ, UR9, P0 ;  /* 0x00000009ff197e24 */ /* 0x000fcc00080e06ff */
[----:B------:R-:W5:Y:S01]  /*18c0*/  LDG.E.U8 R25, desc[UR6][R24.64] ;  /* 0x0000000618197981 */ /* 0x000f62000c1e1100 */
[----:B------:R-:W-:-:S05]  /*18d0*/  IMAD.WIDE.U32 R12, R12, 0x4, R8 ;  /* 0x000000040c0c7825 */ /* 0x000fca00078e0008 */
[----:B------:R-:W3:Y:S01]  /*18e0*/  LDG.E R27, desc[UR6][R12.64] ;  /* 0x000000060c1b7981 */ /* 0x000ee2000c1e1900 */
[C---:B-----5:R-:W-:Y:S01]  /*18f0*/  IMAD R21, R25.reuse, UR4, R2 ;  /* 0x0000000419157c24 */ /* 0x060fe2000f8e0202 */
[C---:B------:R-:W-:Y:S01]  /*1900*/  LEA R22, R25.reuse, R3, 0x2 ;  /* 0x0000000319167211 */ /* 0x040fe200078e10ff */
[----:B----4-:R-:W-:-:S04]  /*1910*/  IMAD.WIDE.U32 R18, R25, 0x4, R6 ;  /* 0x0000000419127825 */ /* 0x010fc800078e0006 */
[----:B--2---:R-:W-:Y:S01]  /*1920*/  IMAD.WIDE.U32 R20, R21, 0x4, R4 ;  /* 0x0000000415147825 */ /* 0x004fe200078e0004 */
[----:B------:R-:W2:Y:S04]  /*1930*/  LDL R23, [R22] ;  /* 0x0000000016177983 */ /* 0x000ea80000100800 */
[----:B------:R-:W2:Y:S04]  /*1940*/  LDG.E R18, desc[UR6][R18.64] ;  /* 0x0000000612127981 */ /* 0x000ea8000c1e1900 */
[----:B------:R-:W2:Y:S01]  /*1950*/  LDG.E R21, desc[UR6][R20.64] ;  /* 0x0000000614157981 */ /* 0x000ea2000c1e1900 */
[----:B------:R-:W-:-:S05]  /*1960*/  VIADD R29, R17, 0x1 ;  /* 0x00000001111d7836 */ /* 0x000fca0000000000 */
[----:B------:R-:W-:Y:S02]  /*1970*/  ISETP.NE.AND P0, PT, R29, R14, PT ;  /* 0x0000000e1d00720c */ /* 0x000fe40003f05270 */
[C---:B--2---:R-:W-:Y:S01]  /*1980*/  IADD3 R25, PT, PT, R23.reuse, R21, R18 ;  /* 0x0000001517197210 */ /* 0x044fe20007ffe012 */
[----:B------:R-:W-:-:S04]  /*1990*/  VIADD R23, R23, 0x1 ;  /* 0x0000000117177836 */ /* 0x000fc80000000000 */
[----:B------:R-:W-:Y:S01]  /*19a0*/  IMAD.WIDE.U32 R24, R25, 0x4, R10 ;  /* 0x0000000419187825 */ /* 0x000fe200078e000a */
[----:B------:R0:W-:Y:S04]  /*19b0*/  STL [R22], R23 ;  /* 0x0000001716007387 */ /* 0x0001e80000100800 */
[----:B---3--:R0:W-:Y:S01]  /*19c0*/  STG.E desc[UR6][R24.64], R27 ;  /* 0x0000001b18007986 */ /* 0x0081e2000c101906 */
[----:B------:R-:W-:Y:S05]  /*19d0*/  @!P0 EXIT ;  /* 0x000000000000894d */ /* 0x000fea0003800000 */
[----:B0-----:R-:W-:Y:S01]  /*19e0*/  IADD3 R24, PT, PT, R16, 0x4, RZ ;  /* 0x0000000410187810 */ /* 0x001fe20007ffe0ff */
[----:B------:R-:W2:Y:S03]  /*19f0*/  LDG.E R29, desc[UR6][R12.64+0x4] ;  /* 0x000004060c1d7981 */ /* 0x000ea6000c1e1900 */
        /* <DEDUP_REMOVED lines=16> */
[----:B--2---:R0:W-:Y:S01]  /*1b00*/  STG.E desc[UR6][R24.64], R29 ;  /* 0x0000001d18007986 */ /* 0x0041e2000c101906 */
[----:B------:R-:W-:Y:S05]  /*1b10*/  @!P0 EXIT ;  /* 0x000000000000894d */ /* 0x000fea0003800000 */
[----:B0-----:R-:W-:Y:S01]  /*1b20*/  VIADD R24, R16, 0x8 ;  /* 0x0000000810187836 */ /* 0x001fe20000000000 */
[----:B------:R-:W2:Y:S04]  /*1b30*/  LDG.E R29, desc[UR6][R12.64+0x8] ;  /* 0x000008060c1d7981 */ /* 0x000ea8000c1e1900 */
        /* <DEDUP_REMOVED lines=16> */
[----:B--2---:R0:W-:Y:S01]  /*1c40*/  STG.E desc[UR6][R24.64], R29 ;  /* 0x0000001d18007986 */ /* 0x0041e2000c101906 */
[----:B------:R-:W-:Y:S05]  /*1c50*/  @!P0 EXIT ;  /* 0x000000000000894d */ /* 0x000fea0003800000 */
[----:B------:R-:W-:Y:S01]  /*1c60*/  VIADD R16, R16, 0xc ;  /* 0x0000000c10107836 */ /* 0x000fe20000000000 */
[----:B------:R-:W2:Y:S04]  /*1c70*/  LDG.E R13, desc[UR6][R12.64+0xc] ;  /* 0x00000c060c0d7981 */ /* 0x000ea8000c1e1900 */
[----:B0-----:R-:W-:-:S05]  /*1c80*/  IADD3 R22, P0, PT, R16, UR8, RZ ;  /* 0x0000000810167c10 */ /* 0x001fca000ff1e0ff */
[----:B------:R-:W-:-:S06]  /*1c90*/  IMAD.X R23, RZ, RZ, UR9, P0 ;  /* 0x00000009ff177e24 */ /* 0x000fcc00080e06ff */
[----:B------:R-:W3:Y:S02]  /*1ca0*/  LDG.E.U8 R23, desc[UR6][R22.64] ;  /* 0x0000000616177981 */ /* 0x000ee4000c1e1100 */
[C---:B---3--:R-:W-:Y:S01]  /*1cb0*/  IMAD R21, R23.reuse, UR4, R2 ;  /* 0x0000000417157c24 */ /* 0x048fe2000f8e0202 */
[C---:B------:R-:W-:Y:S01]  /*1cc0*/  LEA R16, R23.reuse, R3, 0x2 ;  /* 0x0000000317107211 */ /* 0x040fe200078e10ff */
[----:B------:R-:W-:-:S04]  /*1cd0*/  IMAD.WIDE.U32 R18, R23, 0x4, R6 ;  /* 0x0000000417127825 */ /* 0x000fc800078e0006 */
[----:B------:R-:W-:Y:S01]  /*1ce0*/  IMAD.WIDE.U32 R20, R21, 0x4, R4 ;  /* 0x0000000415147825 */ /* 0x000fe200078e0004 */
[----:B------:R-:W3:Y:S04]  /*1cf0*/  LDL R24, [R16] ;  /* 0x0000000010187983 */ /* 0x000ee80000100800 */
[----:B------:R-:W4:Y:S04]  /*1d00*/  LDG.E R18, desc[UR6][R18.64] ;  /* 0x0000000612127981 */ /* 0x000f28000c1e1900 */
[----:B------:R-:W4:Y:S01]  /*1d10*/  LDG.E R21, desc[UR6][R20.64] ;  /* 0x0000000614157981 */ /* 0x000f22000c1e1900 */
[----:B------:R-:W-:-:S05]  /*1d20*/  VIADD R17, R17, 0x4 ;  /* 0x0000000411117836 */ /* 0x000fca0000000000 */
[----:B------:R-:W-:Y:S01]  /*1d30*/  ISETP.NE.AND P0, PT, R17, 0x100, PT ;  /* 0x000001001100780c */ /* 0x000fe20003f05270 */
[C---:B---3--:R-:W-:Y:S01]  /*1d40*/  VIADD R27, R24.reuse, 0x1 ;  /* 0x00000001181b7836 */ /* 0x048fe20000000000 */
[----:B----4-:R-:W-:-:S05]  /*1d50*/  IADD3 R25, PT, PT, R24, R21, R18 ;  /* 0x0000001518197210 */ /* 0x010fca0007ffe012 */
[----:B------:R-:W-:Y:S01]  /*1d60*/  IMAD.WIDE.U32 R22, R25, 0x4, R10 ;  /* 0x0000000419167825 */ /* 0x000fe200078e000a */
[----:B------:R0:W-:Y:S04]  /*1d70*/  STL [R16], R27 ;  /* 0x0000001b10007387 */ /* 0x0001e80000100800 */
[----:B--2---:R0:W-:Y:S01]  /*1d80*/  STG.E desc[UR6][R22.64], R13 ;  /* 0x0000000d16007986 */ /* 0x0041e2000c101906 */
[----:B------:R-:W-:Y:S05]  /*1d90*/  @!P0 EXIT ;  /* 0x000000000000894d */ /* 0x000fea0003800000 */
[----:B------:R-:W-:-:S13]  /*1da0*/  ISETP.NE.AND P0, PT, R17, R14, PT ;  /* 0x0000000e1100720c */ /* 0x000fda0003f05270 */
[----:B------:R-:W-:Y:S05]  /*1db0*/  @P0 BRA `(.L_x_4) ;  /* 0xfffffff800b00947 */ /* 0x000fea000383ffff */
[----:B------:R-:W-:Y:S05]  /*1dc0*/  EXIT ;  /* 0x000000000000794d */ /* 0x000fea0003800000 */
.L_x_54:
[----:B------:R-:W0:Y:S01]  /*1dd0*/  LDCU UR4, c[0x0][0x3a0] ;  /* 0x00007400ff0477ac */ /* 0x000e220008000800 */
[----:B------:R-:W1:Y:S01]  /*1de0*/  LDC R2, c[0x0][0x3a8] ;  /* 0x0000ea00ff027b82 */ /* 0x000e620000000800 */
[----:B------:R-:W2:Y:S01]  /*1df0*/  LDCU UR8, c[0x0][0x3a4] ;  /* 0x00007480ff0877ac */ /* 0x000ea20008000800 */
[----:B------:R-:W4:Y:S01]  /*1e00*/  LDCU.64 UR10, c[0x0][0x380] ;  /* 0x00007000ff0a77ac */ /* 0x000f220008000a00 */
[----:B0-----:R-:W-:Y:S01]  /*1e10*/  VIMNMX.U32 R5, PT, PT, R0, UR4, !PT ;  /* 0x0000000400057c48 */ /* 0x001fe2000ffe0000 */
[----:B------:R-:W-:-:S03]  /*1e20*/  UMOV UR4, URZ ;  /* 0x000000ff00047c82 */ /* 0x000fc60008000000 */
[----:B--2-4-:R-:W-:-:S07]  /*1e30*/  IADD3 R4, PT, PT, -R0, R5, RZ ;  /* 0x0000000500047210 */ /* 0x014fce0007ffe1ff */
.L_x_5:
[----:B------:R-:W-:-:S13]  /*1e40*/  ISETP.NE.AND P0, PT, R4, UR4, PT ;  /* 0x0000000404007c0c */ /* 0x000fda000bf05270 */
[----:B0-----:R-:W-:Y:S05]  /*1e50*/  @!P0 EXIT ;  /* 0x000000000000894d */ /* 0x001fea0003800000 */
[----:B------:R-:W-:-:S04]  /*1e60*/  VIADD R5, R0, UR4 ;  /* 0x0000000400057c36 */ /* 0x000fc80008000000 */
[----:B-1----:R-:W-:-:S05]  /*1e70*/  IMAD R9, R5, UR8, R2 ;  /* 0x0000000805097c24 */ /* 0x002fca000f8e0202 */
[----:B------:R-:W-:-:S05]  /*1e80*/  IADD3 R6, P0, PT, R9, UR10, RZ ;  /* 0x0000000a09067c10 */ /* 0x000fca000ff1e0ff */
[----:B------:R-:W-:-:S05]  /*1e90*/  IMAD.X R7, RZ, RZ, UR11, P0 ;  /* 0x0000000bff077e24 */ /* 0x000fca00080e06ff */
[----:B------:R-:W2:Y:S01]  /*1ea0*/  LDG.E.U8 R6, desc[UR6][R6.64] ;  /* 0x0000000606067981 */ /* 0x000ea2000c1e1100 */
[----:B------:R-:W-:Y:S01]  /*1eb0*/  UIADD3 UR5, UPT, UPT, UR4, 0x1, URZ ;  /* 0x0000000104057890 */ /* 0x000fe2000fffe0ff */
[----:B--2---:R-:W-:-:S05]  /*1ec0*/  LEA R5, R6, R3, 0x2 ;  /* 0x0000000306057211 */ /* 0x004fca00078e10ff */
[----:B------:R-:W2:Y:S01]  /*1ed0*/  LDL R8, [R5] ;  /* 0x0000000005087983 */ /* 0x000ea20000100800 */
[----:B------:R-:W-:Y:S01]  /*1ee0*/  ISETP.NE.AND P0, PT, R4, UR5, PT ;  /* 0x0000000504007c0c */ /* 0x000fe2000bf05270 */
[----:B--2---:R-:W-:-:S05]  /*1ef0*/  VIADD R8, R8, 0x1 ;  /* 0x0000000108087836 */ /* 0x004fca0000000000 */
[----:B------:R0:W-:Y:S07]  /*1f00*/  STL [R5], R8 ;  /* 0x0000000805007387 */ /* 0x0001ee0000100800 */
[----:B------:R-:W-:Y:S05]  /*1f10*/  @!P0 EXIT ;  /* 0x000000000000894d */ /* 0x000fea0003800000 */
[----:B------:R-:W-:-:S05]  /*1f20*/  VIADD R9, R9, UR8 ;  /* 0x0000000809097c36 */ /* 0x000fca0008000000 */
[----:B------:R-:W-:-:S04]  /*1f30*/  IADD3 R6, P0, PT, R9, UR10, RZ ;  /* 0x0000000a09067c10 */ /* 0x000fc8000ff1e0ff */
[----:B------:R-:W-:-:S05]  /*1f40*/  IADD3.X R7, PT, PT, RZ, UR11, RZ, P0, !PT ;  /* 0x0000000bff077c10 */ /* 0x000fca00087fe4ff */
[----:B------:R-:W0:Y:S01]  /*1f50*/  LDG.E.U8 R6, desc[UR6][R6.64] ;  /* 0x0000000606067981 */ /* 0x000e22000c1e1100 */
[----:B------:R-:W-:Y:S01]  /*1f60*/  UIADD3 UR5, UPT, UPT, UR4, 0x2, URZ ;  /* 0x0000000204057890 */ /* 0x000fe2000fffe0ff */
[----:B0-----:R-:W-:-:S05]  /*1f70*/  IMAD R5, R6, 0x4, R3 ;  /* 0x0000000406057824 */ /* 0x001fca00078e0203 */
[----:B------:R-:W2:Y:S01]  /*1f80*/  LDL R8, [R5] ;  /* 0x0000000005087983 */ /* 0x000ea20000100800 */
[----:B------:R-:W-:Y:S02]  /*1f90*/  ISETP.NE.AND P0, PT, R4, UR5, PT ;  /* 0x0000000504007c0c */ /* 0x000fe4000bf05270 */
[----:B--2---:R-:W-:-:S05]  /*1fa0*/  IADD3 R8, PT, PT, R8, 0x1, RZ ;  /* 0x0000000108087810 */ /* 0x004fca0007ffe0ff */
[----:B------:R0:W-:Y:S06]  /*1fb0*/  STL [R5], R8 ;  /* 0x0000000805007387 */ /* 0x0001ec0000100800 */
        /* <DEDUP_REMOVED lines=147> */
[----:B------:R-:W0:Y:S02]  /*28f0*/  LDG.E.U8 R6, desc[UR6][R6.64] ;  /* 0x0000000606067981 */ /* 0x000e24000c1e1100 */
[----:B0-----:R-:W-:-:S05]  /*2900*/  IMAD R5, R6, 0x4, R3 ;  /* 0x0000000406057824 */ /* 0x001fca00078e0203 */
[----:B------:R-:W2:Y:S01]  /*2910*/  LDL R8, [R5] ;  /* 0x0000000005087983 */ /* 0x000ea20000100800 */
[----:B------:R-:W-:-:S04]  /*2920*/  UIADD3 UR4, UPT, UPT, UR4, 0x10, URZ ;  /* 0x0000001004047890 */ /* 0x000fc8000fffe0ff */
[----:B------:R-:W-:Y:S01]  /*2930*/  UISETP.NE.AND UP0, UPT, UR4, 0x100, UPT ;  /* 0x000001000400788c */ /* 0x000fe2000bf05270 */
[----:B--2---:R-:W-:-:S05]  /*2940*/  IADD3 R8, PT, PT, R8, 0x1, RZ ;  /* 0x0000000108087810 */ /* 0x004fca0007ffe0ff */
[----:B------:R0:W-:Y:S03]  /*2950*/  STL [R5], R8 ;  /* 0x0000000805007387 */ /* 0x0001e60000100800 */
[----:B------:R-:W-:Y:S05]  /*2960*/  BRA.U UP0, `(.L_x_5) ;  /* 0xfffffff500347547 */ /* 0x000fea000b83ffff */
[----:B------:R-:W-:Y:S05]  /*2970*/  EXIT ;  /* 0x000000000000794d */ /* 0x000fea0003800000 */
.L_x_6:
[----:B------:R-:W-:-:S00]  /*2980*/  BRA `(.L_x_6) ;  /* 0xfffffffc00fc7947 */ /* 0x000fc0000383ffff */
[----:B------:R-:W-:-:S00]  /*2990*/  NOP ;  /* 0x0000000000007918 */ /* 0x000fc00000000000 */
        /* <DEDUP_REMOVED lines=14> */
.L_x_62:


//--------------------- .text._Z20cu_scan_bucket_indexPj --------------------------
	.section	.text._Z20cu_scan_bucket_indexPj,"ax",@progbits
	.align	128
        .global         _Z20cu_scan_bucket_indexPj
        .type           _Z20cu_scan_bucket_indexPj,@function
        .size           _Z20cu_scan_bucket_indexPj,(.L_x_63 - _Z20cu_scan_bucket_indexPj)
        .other          _Z20cu_scan_bucket_indexPj,@"STO_CUDA_ENTRY STV_DEFAULT"
_Z20cu_scan_bucket_indexPj:
.text._Z20cu_scan_bucket_indexPj:
[----:B------:R-:W-:Y:S01]  /*0000*/  LDC R1, c[0x0][0x37c] ;  /* 0x0000df00ff017b82 */ /* 0x000fe20000000800 */
[----:B------:R-:W0:Y:S07]  /*0010*/  S2R R4, SR_TID.X ;  /* 0x0000000000047919 */ /* 0x000e2e0000002100 */
[----:B------:R-:W0:Y:S01]  /*0020*/  LDC.64 R2, c[0x0][0x380] ;  /* 0x0000e000ff027b82 */ /* 0x000e220000000a00 */
[----:B------:R-:W1:Y:S01]  /*0030*/  LDCU.64 UR4, c[0x0][0x358] ;  /* 0x00006b00ff0477ac */ /* 0x000e620008000a00 */
[----:B0-----:R-:W-:-:S05]  /*0040*/  IMAD.WIDE.U32 R2, R4, 0x4, R2 ;  /* 0x0000000404027825 */ /* 0x001fca00078e0002 */
[----:B-1----:R-:W2:Y:S01]  /*0050*/  LDG.E R5, desc[UR4][R2.64] ;  /* 0x0000000402057981 */ /* 0x002ea2000c1e1900 */
[----:B------:R-:W-:Y:S02]  /*0060*/  MOV R0, 0x400 ;  /* 0x0000040000007802 */ /* 0x000fe40000000f00 */
[C---:B------:R-:W-:Y:S01]  /*0070*/  ISETP.GT.U32.AND P0, PT, R4.reuse, 0x1f, PT ;  /* 0x0000001f0400780c */ /* 0x040fe20003f04070 */
[----:B------:R-:W0:Y:S02]  /*0080*/  S2R R7, SR_CgaCtaId ;  /* 0x0000000000077919 */ /* 0x000e240000008800 */
[----:B0-----:R-:W-:Y:S02]  /*0090*/  LEA R7, R7, R0, 0x18 ;  /* 0x0000000007077211 */ /* 0x001fe400078ec0ff */
[----:B------:R-:W-:-:S05]  /*00a0*/  LEA.HI R0, R4, R4, RZ, 0x1d ;  /* 0x0000000404007211 */ /* 0x000fca00078fe8ff */
[----:B------:R-:W-:-:S05]  /*00b0*/  IMAD R0, R0, 0x4, R7 ;  /* 0x0000000400007824 */ /* 0x000fca00078e0207 */
[----:B--2---:R0:W-:Y:S01]  /*00c0*/  STS [R0+0x10], R5 ;  /* 0x0000100500007388 */ /* 0x0041e20000000800 */
[----:B------:R-:W-:Y:S06]  /*00d0*/  BAR.SYNC.DEFER_BLOCKING 0x0 ;  /* 0x0000000000007b1d */ /* 0x000fec0000010000 */
[----:B------:R-:W-:Y:S05]  /*00e0*/  @P0 BRA `(.L_x_7) ;  /* 0x0000000000a40947 */ /* 0x000fea0003800000 */
[----:B------:R-:W-:Y:S01]  /*00f0*/  IMAD R4, R4, 0x24, R7 ;  /* 0x0000002404047824 */ /* 0x000fe200078e0207 */
[----:B------:R-:W-:-:S04]  /*0100*/  UMOV UR6, 0xffffffff ;  /* 0xffffffff00067882 */ /* 0x000fc80000000000 */
[----:B------:R-:W-:Y:S04]  /*0110*/  LDS R9, [R4+0x10] ;  /* 0x0000100004097984 */ /* 0x000fe80000000800 */
[----:B------:R-:W-:Y:S04]  /*0120*/  LDS R10, [R4+0x14] ;  /* 0x00001400040a7984 */ /* 0x000fe80000000800 */
[----:B------:R-:W1:Y:S04]  /*0130*/  LDS R11, [R4+0x18] ;  /* 0x00001800040b7984 */ /* 0x000e680000000800 */
[----:B------:R-:W-:Y:S04]  /*0140*/  LDS R8, [R4+0x1c] ;  /* 0x00001c0004087984 */ /* 0x000fe80000000800 */
[----:B------:R-:W2:Y:S04]  /*0150*/  LDS R7, [R4+0x20] ;  /* 0x0000200004077984 */ /* 0x000ea80000000800 */
[----:B------:R-:W-:Y:S04]  /*0160*/  LDS R6, [R4+0x24] ;  /* 0x0000240004067984 */ /* 0x000fe80000000800 */
[----:B0-----:R-:W0:Y:S04]  /*0170*/  LDS R5, [R4+0x28] ;  /* 0x0000280004057984 */ /* 0x001e280000000800 */
[----:B------:R-:W3:Y:S01]  /*0180*/  LDS R12, [R4+0x2c] ;  /* 0x00002c00040c7984 */ /* 0x000ee20000000800 */
[----:B-1----:R-:W-:-:S04]  /*0190*/  IADD3 R13, PT, PT, R11, R10, R9 ;  /* 0x0000000a0b0d7210 */ /* 0x002fc80007ffe009 */
[----:B--2---:R-:W-:-:S04]  /*01a0*/  IADD3 R13, PT, PT, R7, R13, R8 ;  /* 0x0000000d070d7210 */ /* 0x004fc80007ffe008 */
[----:B0-----:R-:W-:-:S05]  /*01b0*/  IADD3 R13, PT, PT, R5, R13, R6 ;  /* 0x0000000d050d7210 */ /* 0x001fca0007ffe006 */
[----:B---3--:R-:W-:Y:S01]  /*01c0*/  IMAD.IADD R12, R12, 0x1, R13 ;  /* 0x000000010c0c7824 */ /* 0x008fe200078e020d */
[----:B------:R-:W-:Y:S06]  /*01d0*/  BRA.DIV UR6, `(.L_x_8) ;  /* 0x0000000206807947 */ /* 0x000fec000b800000 */
[----:B------:R-:W0:Y:S02]  /*01e0*/  SHFL.UP P0, R13, R12, 0x1, RZ ;  /* 0x042000000c0d7989 */ /* 0x000e2400000000ff */
[----:B0-----:R-:W-:-:S05]  /*01f0*/  @P0 IADD3 R13, PT, PT, R12, R13, RZ ;  /* 0x0000000d0c0d0210 */ /* 0x001fca0007ffe0ff */
[----:B------:R-:W0:Y:S02]  /*0200*/  SHFL.UP P0, R14, R13, 0x2, RZ ;  /* 0x044000000d0e7989 */ /* 0x000e2400000000ff */
[----:B0-----:R-:W-:-:S05]  /*0210*/  @P0 IMAD.IADD R14, R13, 0x1, R14 ;  /* 0x000000010d0e0824 */ /* 0x001fca00078e020e */
[----:B------:R-:W0:Y:S02]  /*0220*/  SHFL.UP P0, R15, R14, 0x4, RZ ;  /* 0x048000000e0f7989 */ /* 0x000e2400000000ff */
[----:B0-----:R-:W-:-:S05]  /*0230*/  @P0 IMAD.IADD R15, R14, 0x1, R15 ;  /* 0x000000010e0f0824 */ /* 0x001fca00078e020f */
[----:B------:R-:W0:Y:S02]  /*0240*/  SHFL.UP P0, R16, R15, 0x8, RZ ;  /* 0x050000000f107989 */ /* 0x000e2400000000ff */
[----:B0-----:R-:W-:-:S05]  /*0250*/  @P0 IADD3 R16, PT, PT, R15, R16, RZ ;  /* 0x000000100f100210 */ /* 0x001fca0007ffe0ff */
[----:B------:R0:W1:Y:S02]  /*0260*/  SHFL.UP P0, R17, R16, 0x10, RZ ;  /* 0x0600000010117989 */ /* 0x00006400000000ff */
.L_x_14:
[----:B-1----:R-:W-:-:S04]  /*0270*/  @P0 IMAD.IADD R17, R16, 0x1, R17 ;  /* 0x0000000110110824 */ /* 0x002fc800078e0211 */
[----:B------:R-:W-:-:S05]  /*0280*/  IMAD.IADD R12, R17, 0x1, -R12 ;  /* 0x00000001110c7824 */ /* 0x000fca00078e0a0c */
[----:B------:R-:W-:Y:S01]  /*0290*/  IADD3 R9, PT, PT, R9, R12, RZ ;  /* 0x0000000c09097210 */ /* 0x000fe20007ffe0ff */
[----:B------:R1:W-:Y:S04]  /*02a0*/  STS [R4+0x10], R12 ;  /* 0x0000100c04007388 */ /* 0x0003e80000000800 */
[----:B------:R-:W-:Y:S01]  /*02b0*/  IMAD.IADD R10, R10, 0x1, R9 ;  /* 0x000000010a0a7824 */ /* 0x000fe200078e0209 */
[----:B------:R1:W-:Y:S04]  /*02c0*/  STS [R4+0x14], R9 ;  /* 0x0000140904007388 */ /* 0x0003e80000000800 */
        /* <DEDUP_REMOVED lines=10> */
[----:B------:R1:W-:Y:S02]  /*0370*/  STS [R4+0x2c], R5 ;  /* 0x00002c0504007388 */ /* 0x0003e40000000800 */
.L_x_7:
[----:B------:R-:W-:Y:S05]  /*0380*/  WARPSYNC.ALL ;  /* 0x0000000000007948 */ /* 0x000fea0003800000 */
[----:B------:R-:W-:Y:S06]  /*0390*/  BAR.SYNC.DEFER_BLOCKING 0x0 ;  /* 0x0000000000007b1d */ /* 0x000fec0000010000 */
[----:B01----:R-:W0:Y:S02]  /*03a0*/  LDS R5, [R0+0x10] ;  /* 0x0000100000057984 */ /* 0x003e240000000800 */
[----:B------:R-:W-:Y:S06]  /*03b0*/  BAR.SYNC.DEFER_BLOCKING 0x0 ;  /* 0x0000000000007b1d */ /* 0x000fec0000010000 */
[----:B0-----:R-:W-:Y:S01]  /*03c0*/  STG.E desc[UR4][R2.64], R5 ;  /* 0x0000000502007986 */ /* 0x001fe2000c101904 */
[----:B------:R-:W-:Y:S05]  /*03d0*/  EXIT ;  /* 0x000000000000794d */ /* 0x000fea0003800000 */
.L_x_8:
[----:B------:R-:W-:Y:S02]  /*03e0*/  HFMA2 R20, -RZ, RZ, 0, 5.9604644775390625e-08 ;  /* 0x00000001ff147431 */ /* 0x000fe400000001ff */
[----:B------:R-:W-:Y:S01]  /*03f0*/  IMAD.MOV.U32 R19, RZ, RZ, R12 ;  /* 0x000000ffff137224 */ /* 0x000fe200078e000c */
[----:B------:R-:W-:Y:S01]  /*0400*/  MOV R18, 0xffffffff ;  /* 0xffffffff00127802 */ /* 0x000fe20000000f00 */
[----:B------:R-:W-:-:S07]  /*0410*/  IMAD.MOV.U32 R21, RZ, RZ, RZ ;  /* 0x000000ffff157224 */ /* 0x000fce00078e00ff */
[----:B------:R-:W-:Y:S05]  /*0420*/  WARPSYNC.COLLECTIVE R18, `(.L_x_9) ;  /* 0x0000000012087348 */ /* 0x000fea0003c00000 */
[----:B------:R0:W1:Y:S02]  /*0430*/  SHFL.UP P0, R17, R19, R20, R21 ;  /* 0x0400001413117389 */ /* 0x0000640000000015 */
[----:B01----:R-:W-:Y:S05]  /*0440*/  ENDCOLLECTIVE ;  /* 0x000000000000791b */ /* 0x003fea0003800000 */
.L_x_9:
[----:B------:R-:W-:Y:S02]  /*0450*/  HFMA2 R20, -RZ, RZ, 0, 1.1920928955078125e-07 ;  /* 0x00000002ff147431 */ /* 0x000fe400000001ff */
[----:B------:R-:W-:-:S05]  /*0460*/  IMAD.MOV.U32 R13, RZ, RZ, R17 ;  /* 0x000000ffff0d7224 */ /* 0x000fca00078e0011 */
[----:B------:R-:W-:-:S05]  /*0470*/  @P0 IADD3 R13, PT, PT, R12, R13, RZ ;  /* 0x0000000d0c0d0210 */ /* 0x000fca0007ffe0ff */
[----:B------:R-:W-:-:S07]  /*0480*/  IMAD.MOV.U32 R19, RZ, RZ, R13 ;  /* 0x000000ffff137224 */ /* 0x000fce00078e000d */
[----:B------:R-:W-:Y:S05]  /*0490*/  WARPSYNC.COLLECTIVE R18, `(.L_x_10) ;  /* 0x0000000012087348 */ /* 0x000fea0003c00000 */
[----:B------:R0:W1:Y:S02]  /*04a0*/  SHFL.UP P0, R17, R19, R20, R21 ;  /* 0x0400001413117389 */ /* 0x0000640000000015 */
[----:B01----:R-:W-:Y:S05]  /*04b0*/  ENDCOLLECTIVE ;  /* 0x000000000000791b */ /* 0x003fea0003800000 */
.L_x_10:
[----:B------:R-:W-:Y:S01]  /*04c0*/  MOV R20, 0x4 ;  /* 0x0000000400147802 */ /* 0x000fe20000000f00 */
[----:B------:R-:W-:-:S05]  /*04d0*/  IMAD.MOV.U32 R14, RZ, RZ, R17 ;  /* 0x000000ffff0e7224 */ /* 0x000fca00078e0011 */
[----:B------:R-:W-:-:S05]  /*04e0*/  @P0 IADD3 R14, PT, PT, R13, R14, RZ ;  /* 0x0000000e0d0e0210 */ /* 0x000fca0007ffe0ff */
[----:B------:R-:W-:-:S07]  /*04f0*/  IMAD.MOV.U32 R19, RZ, RZ, R14 ;  /* 0x000000ffff137224 */ /* 0x000fce00078e000e */
[----:B------:R-:W-:Y:S05]  /*0500*/  WARPSYNC.COLLECTIVE R18, `(.L_x_11) ;  /* 0x0000000012087348 */ /* 0x000fea0003c00000 */
[----:B------:R0:W1:Y:S02]  /*0510*/  SHFL.UP P0, R17, R19, R20, R21 ;  /* 0x0400001413117389 */ /* 0x0000640000000015 */
[----:B01----:R-:W-:Y:S05]  /*0520*/  ENDCOLLECTIVE ;  /* 0x000000000000791b */ /* 0x003fea0003800000 */
.L_x_11:
[----:B------:R-:W-:Y:S02]  /*0530*/  HFMA2 R20, -RZ, RZ, 0, 4.76837158203125e-07 ;  /* 0x00000008ff147431 */ /* 0x000fe400000001ff */
[----:B------:R-:W-:-:S05]  /*0540*/  IMAD.MOV.U32 R15, RZ, RZ, R17 ;  /* 0x000000ffff0f7224 */ /* 0x000fca00078e0011 */
[----:B------:R-:W-:-:S05]  /*0550*/  @P0 IADD3 R15, PT, PT, R14, R15, RZ ;  /* 0x0000000f0e0f0210 */ /* 0x000fca0007ffe0ff */
[----:B------:R-:W-:-:S07]  /*0560*/  IMAD.MOV.U32 R19, RZ, RZ, R15 ;  /* 0x000000ffff137224 */ /* 0x000fce00078e000f */
[----:B------:R-:W-:Y:S05]  /*0570*/  WARPSYNC.COLLECTIVE R18, `(.L_x_12) ;  /* 0x0000000012087348 */ /* 0x000fea0003c00000 */
[----:B------:R0:W1:Y:S02]  /*0580*/  SHFL.UP P0, R17, R19, R20, R21 ;  /* 0x0400001413117389 */ /* 0x0000640000000015 */
[----:B01----:R-:W-:Y:S05]  /*0590*/  ENDCOLLECTIVE ;  /* 0x000000000000791b */ /* 0x003fea0003800000 */
.L_x_12:
[----:B------:R-:W-:Y:S01]  /*05a0*/  MOV R20, 0x10 ;  /* 0x0000001000147802 */ /* 0x000fe20000000f00 */
[----:B------:R-:W-:-:S05]  /*05b0*/  IMAD.MOV.U32 R16, RZ, RZ, R17 ;  /* 0x000000ffff107224 */ /* 0x000fca00078e0011 */
[----:B------:R-:W-:-:S05]  /*05c0*/  @P0 IADD3 R16, PT, PT, R15, R16, RZ ;  /* 0x000000100f100210 */ /* 0x000fca0007ffe0ff */
[----:B------:R-:W-:-:S07]  /*05d0*/  IMAD.MOV.U32 R19, RZ, RZ, R16 ;  /* 0x000000ffff137224 */ /* 0x000fce00078e0010 */
[----:B------:R-:W-:Y:S05]  /*05e0*/  WARPSYNC.COLLECTIVE R18, `(.L_x_13) ;  /* 0x0000000012087348 */ /* 0x000fea0003c00000 */
[----:B------:R0:W1:Y:S02]  /*05f0*/  SHFL.UP P0, R17, R19, R20, R21 ;  /* 0x0400001413117389 */ /* 0x0000640000000015 */
[----:B01----:R-:W-:Y:S05]  /*0600*/  ENDCOLLECTIVE ;  /* 0x000000000000791b */ /* 0x003fea0003800000 */
.L_x_13:
[----:B------:R-:W-:Y:S05]  /*0610*/  BRA `(.L_x_14) ;  /* 0xfffffffc00147947 */ /* 0x000fea000383ffff */
.L_x_15:
        /* <DEDUP_REMOVED lines=14> */
.L_x_63:


//--------------------- .text._Z17cu_scan_histogramPjS_j --------------------------
	.section	.text._Z17cu_scan_histogramPjS_j,"ax",@progbits
	.align	128
        .global         _Z17cu_scan_histogramPjS_j
        .type           _Z17cu_scan_histogramPjS_j,@function
        .size           _Z17cu_scan_histogramPjS_j,(.L_x_64 - _Z17cu_scan_histogramPjS_j)
        .other          _Z17cu_scan_histogramPjS_j,@"STO_CUDA_ENTRY STV_DEFAULT"
_Z17cu_scan_histogramPjS_j:
.text._Z17cu_scan_histogramPjS_j:
[----:B------:R-:W-:Y:S01]  /*0000*/  LDC R1, c[0x0][0x37c] ;  /* 0x0000df00ff017b82 */ /* 0x000fe20000000800 */
[----:B------:R-:W0:Y:S01]  /*0010*/  LDCU UR6, c[0x0][0x390] ;  /* 0x00007200ff0677ac */ /* 0x000e220008000800 */
[----:B------:R-:W-:Y:S01]  /*0020*/  IMAD.MOV.U32 R19, RZ, RZ, RZ ;  /* 0x000000ffff137224 */ /* 0x000fe200078e00ff */
[----:B------:R-:W1:Y:S01]  /*0030*/  LDCU.64 UR12, c[0x0][0x358] ;  /* 0x00006b00ff0c77ac */ /* 0x000e620008000a00 */
[----:B0-----:R-:W-:-:S09]  /*0040*/  UISETP.NE.AND UP0, UPT, UR6, URZ, UPT ;  /* 0x000000ff0600728c */ /* 0x001fd2000bf05270 */
[----:B-1----:R-:W-:Y:S05]  /*0050*/  BRA.U !UP0, `(.L_x_16) ;  /* 0x0000000d08a87547 */ /* 0x002fea000b800000 */
[----:B------:R-:W0:Y:S01]  /*0060*/  S2UR UR5, SR_CgaCtaId ;  /* 0x00000000000579c3 */ /* 0x000e220000008800 */
[----:B------:R-:W1:Y:S01]  /*0070*/  S2R R9, SR_TID.X ;  /* 0x0000000000097919 */ /* 0x000e620000002100 */
[----:B------:R-:W-:Y:S01]  /*0080*/  UMOV UR4, 0x400 ;  /* 0x0000040000047882 */ /* 0x000fe20000000000 */
[----:B------:R-:W-:Y:S01]  /*0090*/  UISETP.GE.U32.AND UP0, UPT, UR6, 0x101, UPT ;  /* 0x000001010600788c */ /* 0x000fe2000bf06070 */
[----:B------:R-:W-:Y:S01]  /*00a0*/  IMAD.MOV.U32 R19, RZ, RZ, RZ ;  /* 0x000000ffff137224 */ /* 0x000fe200078e00ff */
[----:B------:R-:W2:Y:S01]  /*00b0*/  S2R R16, SR_CTAID.X ;  /* 0x0000000000107919 */ /* 0x000ea20000002500 */
[----:B------:R-:W-:Y:S02]  /*00c0*/  UIADD3 UR10, UPT, UPT, UR6, -0x1, URZ ;  /* 0xffffffff060a7890 */ /* 0x000fe4000fffe0ff */
[----:B0-----:R-:W-:-:S06]  /*00d0*/  ULEA UR4, UR5, UR4, 0x18 ;  /* 0x0000000405047291 */ /* 0x001fcc000f8ec0ff */
[----:B------:R-:W-:Y:S01]  /*00e0*/  IMAD.U32 R18, RZ, RZ, UR4 ;  /* 0x00000004ff127e24 */ /* 0x000fe2000f8e00ff */
[----:B------:R-:W-:Y:S01]  /*00f0*/  UMOV UR4, URZ ;  /* 0x000000ff00047c82 */ /* 0x000fe20008000000 */
[----:B-1----:R-:W-:-:S03]  /*0100*/  LEA.HI R8, R9, R9, RZ, 0x1d ;  /* 0x0000000909087211 */ /* 0x002fc600078fe8ff */
[----:B------:R-:W-:-:S05]  /*0110*/  IADD3 R0, PT, PT, R18, 0x10, RZ ;  /* 0x0000001012007810 */ /* 0x000fca0007ffe0ff */
[--C-:B------:R-:W-:Y:S02]  /*0120*/  IMAD R8, R8, 0x4, R0.reuse ;  /* 0x0000000408087824 */ /* 0x100fe400078e0200 */
[----:B------:R-:W-:Y:S01]  /*0130*/  IMAD R0, R9, 0x24, R0 ;  /* 0x0000002409007824 */ /* 0x000fe200078e0200 */
[----:B--2---:R-:W-:Y:S06]  /*0140*/  BRA.U !UP0, `(.L_x_17) ;  /* 0x0000000908587547 */ /* 0x004fec000b800000 */
[----:B------:R-:W0:Y:S01]  /*0150*/  LDC.64 R2, c[0x0][0x380] ;  /* 0x0000e000ff027b82 */ /* 0x000e220000000a00 */
[----:B------:R-:W-:Y:S01]  /*0160*/  ULEA.HI UR4, UR10, 0x1, URZ, 0x18 ;  /* 0x000000010a047891 */ /* 0x000fe2000f8fc0ff */
[----:B------:R-:W-:Y:S02]  /*0170*/  HFMA2 R19, -RZ, RZ, 0, 0 ;  /* 0x00000000ff137431 */ /* 0x000fe400000001ff */
[--C-:B------:R-:W-:Y:S01]  /*0180*/  IMAD R15, R16, UR6, R9.reuse ;  /* 0x00000006100f7c24 */ /* 0x100fe2000f8e0209 */
[----:B------:R-:W1:Y:S01]  /*0190*/  LDCU UR9, c[0x0][0x390] ;  /* 0x00007200ff0977ac */ /* 0x000e620008000800 */
[----:B------:R-:W-:Y:S01]  /*01a0*/  IMAD.MOV.U32 R14, RZ, RZ, R9 ;  /* 0x000000ffff0e7224 */ /* 0x000fe200078e0009 */
[----:B------:R-:W-:Y:S01]  /*01b0*/  ULOP3.LUT UR4, UR4, 0x1fffffe, URZ, 0xc0, !UPT ;  /* 0x01fffffe04047892 */ /* 0x000fe2000f8ec0ff */
[----:B------:R-:W-:-:S03]  /*01c0*/  UMOV UR5, 0x100 ;  /* 0x0000010000057882 */ /* 0x000fc60000000000 */
[----:B------:R-:W-:-:S12]  /*01d0*/  UIADD3 UR4, UPT, UPT, -UR4, URZ, URZ ;  /* 0x000000ff04047290 */ /* 0x000fd8000fffe1ff */
.L_x_24:
[----:B-1----:R-:W-:Y:S01]  /*01e0*/  UMOV UR6, UR9 ;  /* 0x0000000900067c82 */ /* 0x002fe20008000000 */
[----:B---3--:R-:W-:Y:S01]  /*01f0*/  IMAD.MOV.U32 R7, RZ, RZ, RZ ;  /* 0x000000ffff077224 */ /* 0x008fe200078e00ff */
[----:B------:R-:W-:Y:S01]  /*0200*/  ISETP.GE.U32.AND P3, PT, R14, UR6, PT ;  /* 0x000000060e007c0c */ /* 0x000fe2000bf66070 */
[----:B0-----:R-:W-:-:S12]  /*0210*/  IMAD.WIDE.U32 R4, R15, 0x4, R2 ;  /* 0x000000040f047825 */ /* 0x001fd800078e0002 */
[----:B--2---:R-:W2:Y:S01]  /*0220*/  @!P3 LDG.E R7, desc[UR12][R4.64] ;  /* 0x0000000c0407b981 */ /* 0x004ea2000c1e1900 */
[----:B------:R-:W-:Y:S01]  /*0230*/  BAR.SYNC.DEFER_BLOCKING 0x0 ;  /* 0x0000000000007b1d */ /* 0x000fe20000010000 */
[----:B------:R-:W-:Y:S01]  /*0240*/  ISETP.GT.U32.AND P2, PT, R9, 0x1f, PT ;  /* 0x0000001f0900780c */ /* 0x000fe20003f44070 */
[----:B------:R-:W-:-:S04]  /*0250*/  UIADD3 UR4, UPT, UPT, UR4, 0x2, URZ ;  /* 0x0000000204047890 */ /* 0x000fc8000fffe0ff */
[----:B------:R-:W-:Y:S01]  /*0260*/  UISETP.NE.AND UP0, UPT, UR4, URZ, UPT ;  /* 0x000000ff0400728c */ /* 0x000fe2000bf05270 */
[----:B--2---:R0:W-:Y:S01]  /*0270*/  STS [R8], R7 ;  /* 0x0000000708007388 */ /* 0x0041e20000000800 */
[----:B------:R-:W-:Y:S06]  /*0280*/  BAR.SYNC.DEFER_BLOCKING 0x0 ;  /* 0x0000000000007b1d */ /* 0x000fec0000010000 */
[----:B------:R-:W-:Y:S05]  /*0290*/  @P2 BRA `(.L_x_18) ;  /* 0x0000000000bc2947 */ /* 0x000fea0003800000 */
[----:B------:R-:W-:Y:S01]  /*02a0*/  LDS R6, [R0] ;  /* 0x0000000000067984 */ /* 0x000fe20000000800 */
[----:B------:R-:W-:Y:S01]  /*02b0*/  UMOV UR7, 0xffffffff ;  /* 0xffffffff00077882 */ /* 0x000fe20000000000 */
[----:B------:R-:W-:Y:S02]  /*02c0*/  ISETP.NE.AND P1, PT, R9, RZ, PT ;  /* 0x000000ff0900720c */ /* 0x000fe40003f25270 */
[----:B0-----:R-:W-:Y:S04]  /*02d0*/  LDS R7, [R0+0x4] ;  /* 0x0000040000077984 */ /* 0x001fe80000000800 */
[----:B------:R-:W0:Y:S04]  /*02e0*/  LDS R18, [R0+0x8] ;  /* 0x0000080000127984 */ /* 0x000e280000000800 */
[----:B------:R-:W-:Y:S04]  /*02f0*/  LDS R20, [R0+0xc] ;  /* 0x00000c0000147984 */ /* 0x000fe80000000800 */
[----:B------:R-:W1:Y:S04]  /*0300*/  LDS R21, [R0+0x10] ;  /* 0x0000100000157984 */ /* 0x000e680000000800 */
[----:B------:R-:W-:Y:S04]  /*0310*/  LDS R22, [R0+0x14] ;  /* 0x0000140000167984 */ /* 0x000fe80000000800 */
[----:B------:R-:W2:Y:S04]  /*0320*/  LDS R23, [R0+0x18] ;  /* 0x0000180000177984 */ /* 0x000ea80000000800 */
[----:B------:R-:W3:Y:S01]  /*0330*/  LDS R24, [R0+0x1c] ;  /* 0x00001c0000187984 */ /* 0x000ee20000000800 */
[----:B0-----:R-:W-:-:S04]  /*0340*/  IADD3 R10, PT, PT, R18, R7, R6 ;  /* 0x00000007120a7210 */ /* 0x001fc80007ffe006 */
[----:B-1----:R-:W-:-:S04]  /*0350*/  IADD3 R10, PT, PT, R21, R10, R20 ;  /* 0x0000000a150a7210 */ /* 0x002fc80007ffe014 */
[----:B--2---:R-:W-:-:S04]  /*0360*/  IADD3 R11, PT, PT, R23, R10, R22 ;  /* 0x0000000a170b7210 */ /* 0x004fc80007ffe016 */
[----:B---3--:R-:W-:Y:S01]  /*0370*/  IADD3 R24, PT, PT, R24, R11, RZ ;  /* 0x0000000b18187210 */ /* 0x008fe20007ffe0ff */
[----:B------:R-:W-:Y:S06]  /*0380*/  BRA.DIV UR7, `(.L_x_19) ;  /* 0x0000000a07fc7947 */ /* 0x000fec000b800000 */
[----:B------:R-:W0:Y:S02]  /*0390*/  SHFL.UP P0, R25, R24, 0x1, RZ ;  /* 0x0420000018197989 */ /* 0x000e2400000000ff */
[----:B0-----:R-:W-:-:S05]  /*03a0*/  @P0 IMAD.IADD R25, R24, 0x1, R25 ;  /* 0x0000000118190824 */ /* 0x001fca00078e0219 */
[----:B------:R-:W0:Y:S02]  /*03b0*/  SHFL.UP P0, R26, R25, 0x2, RZ ;  /* 0x04400000191a7989 */ /* 0x000e2400000000ff */
[----:B0-----:R-:W-:-:S05]  /*03c0*/  @P0 IMAD.IADD R26, R25, 0x1, R26 ;  /* 0x00000001191a0824 */ /* 0x001fca00078e021a */
[----:B------:R-:W0:Y:S02]  /*03d0*/  SHFL.UP P0, R27, R26, 0x4, RZ ;  /* 0x048000001a1b7989 */ /* 0x000e2400000000ff */
[----:B0-----:R-:W-:-:S05]  /*03e0*/  @P0 IADD3 R27, PT, PT, R26, R27, RZ ;  /* 0x0000001b1a1b0210 */ /* 0x001fca0007ffe0ff */
[----:B------:R-:W0:Y:S02]  /*03f0*/  SHFL.UP P0, R28, R27, 0x8, RZ ;  /* 0x050000001b1c7989 */ /* 0x000e2400000000ff */
[----:B0-----:R-:W-:-:S05]  /*0400*/  @P0 IMAD.IADD R28, R27, 0x1, R28 ;  /* 0x000000011b1c0824 */ /* 0x001fca00078e021c */
[----:B------:R0:W1:Y:S02]  /*0410*/  SHFL.UP P0, R17, R28, 0x10, RZ ;  /* 0x060000001c117989 */ /* 0x00006400000000ff */
.L_x_34:
[----:B-1----:R-:W-:Y:S01]  /*0420*/  @P0 IMAD.IADD R17, R28, 0x1, R17 ;  /* 0x000000011c110824 */ /* 0x002fe200078e0211 */
[----:B------:R-:W1:Y:S01]  /*0430*/  @!P1 S2R R10, SR_CgaCtaId ;  /* 0x00000000000a9919 */ /* 0x000e620000008800 */
[----:B------:R-:W-:Y:S05]  /*0440*/  WARPSYNC.ALL ;  /* 0x0000000000007948 */ /* 0x000fea0003800000 */
[----:B------:R-:W-:Y:S02]  /*0450*/  IADD3 R11, PT, PT, -R24, R17, RZ ;  /* 0x00000011180b7210 */ /* 0x000fe40007ffe1ff */
[----:B------:R-:W2:Y:S01]  /*0460*/  SHFL.IDX PT, R17, R17, 0x1f, 0x1f ;  /* 0x03e01f0011117f89 */ /* 0x000ea200000e0000 */
[----:B------:R-:W-:-:S02]  /*0470*/  @!P1 MOV R25, 0x400 ;  /* 0x0000040000199802 */ /* 0x000fc40000000f00 */
[----:B------:R-:W-:Y:S01]  /*0480*/  IMAD.IADD R6, R6, 0x1, R11 ;  /* 0x0000000106067824 */ /* 0x000fe200078e020b */
[----:B------:R3:W-:Y:S03]  /*0490*/  STS [R0], R11 ;  /* 0x0000000b00007388 */ /* 0x0007e60000000800 */
[----:B------:R-:W-:Y:S01]  /*04a0*/  IMAD.IADD R7, R7, 0x1, R6 ;  /* 0x0000000107077824 */ /* 0x000fe200078e0206 */
[----:B------:R3:W-:Y:S04]  /*04b0*/  STS [R0+0x4], R6 ;  /* 0x0000040600007388 */ /* 0x0007e80000000800 */
[----:B------:R-:W-:Y:S01]  /*04c0*/  IADD3 R13, PT, PT, R18, R7, RZ ;  /* 0x00000007120d7210 */ /* 0x000fe20007ffe0ff */
[----:B------:R3:W-:Y:S04]  /*04d0*/  STS [R0+0x8], R7 ;  /* 0x0000080700007388 */ /* 0x0007e80000000800 */
[----:B------:R-:W-:Y:S01]  /*04e0*/  IMAD.IADD R20, R20, 0x1, R13 ;  /* 0x0000000114147824 */ /* 0x000fe200078e020d */
[----:B------:R3:W-:Y:S03]  /*04f0*/  STS [R0+0xc], R13 ;  /* 0x00000c0d00007388 */ /* 0x0007e60000000800 */
[----:B------:R-:W-:Y:S01]  /*0500*/  IMAD.IADD R21, R21, 0x1, R20 ;  /* 0x0000000115157824 */ /* 0x000fe200078e0214 */
[----:B------:R3:W-:Y:S01]  /*0510*/  STS [R0+0x10], R20 ;  /* 0x0000101400007388 */ /* 0x0007e20000000800 */
[----:B-1----:R-:W-:-:S03]  /*0520*/  @!P1 LEA R10, R10, R25, 0x18 ;  /* 0x000000190a0a9211 */ /* 0x002fc600078ec0ff */
[----:B------:R-:W-:Y:S01]  /*0530*/  IADD3 R22, PT, PT, R22, R21, RZ ;  /* 0x0000001516167210 */ /* 0x000fe20007ffe0ff */
[----:B------:R3:W-:Y:S04]  /*0540*/  STS [R0+0x14], R21 ;  /* 0x0000141500007388 */ /* 0x0007e80000000800 */
[----:B------:R-:W-:Y:S01]  /*0550*/  IMAD.IADD R23, R23, 0x1, R22 ;  /* 0x0000000117177824 */ /* 0x000fe200078e0216 */
[----:B------:R3:W-:Y:S04]  /*0560*/  STS [R0+0x18], R22 ;  /* 0x0000181600007388 */ /* 0x0007e80000000800 */
[----:B------:R3:W-:Y:S04]  /*0570*/  STS [R0+0x1c], R23 ;  /* 0x00001c1700007388 */ /* 0x0007e80000000800 */
[----:B--2---:R3:W-:Y:S02]  /*0580*/  @!P1 STS [R10+0x490], R17 ;  /* 0x000490110a009388 */ /* 0x0047e40000000800 */
.L_x_18:
[----:B------:R-:W-:Y:S05]  /*0590*/  WARPSYNC.ALL ;  /* 0x0000000000007948 */ /* 0x000fea0003800000 */
[----:B------:R-:W-:Y:S01]  /*05a0*/  BAR.SYNC.DEFER_BLOCKING 0x0 ;  /* 0x0000000000007b1d */ /* 0x000fe20000010000 */
[----:B0--3--:R-:W-:Y:S01]  /*05b0*/  IADD3 R7, PT, PT, R14, 0x100, RZ ;  /* 0x000001000e077810 */ /* 0x009fe20007ffe0ff */
[----:B------:R-:W-:-:S03]  /*05c0*/  HFMA2 R13, -RZ, RZ, 0, 0 ;  /* 0x00000000ff0d7431 */ /* 0x000fc600000001ff */
[----:B------:R-:W-:-:S03]  /*05d0*/  ISETP.GE.U32.AND P1, PT, R7, UR6, PT ;  /* 0x0000000607007c0c */ /* 0x000fc6000bf26070 */
[----:B------:R-:W0:Y:S01]  /*05e0*/  S2UR UR8, SR_CgaCtaId ;  /* 0x00000000000879c3 */ /* 0x000e220000008800 */
[----:B------:R-:W-:Y:S01]  /*05f0*/  UMOV UR7, 0x400 ;  /* 0x0000040000077882 */ /* 0x000fe20000000000 */
[----:B------:R-:W-:Y:S01]  /*0600*/  VIADD R7, R15, 0x100 ;  /* 0x000001000f077836 */ /* 0x000fe20000000000 */
[----:B------:R-:W-:Y:S01]  /*0610*/  BSSY.RECONVERGENT B0, `(.L_x_20) ;  /* 0x000000b000007945 */ /* 0x000fe20003800200 */
[----:B------:R-:W1:Y:S01]  /*0620*/  LDS R6, [R8] ;  /* 0x0000000008067984 */ /* 0x000e620000000800 */
[----:B0-----:R-:W-:-:S06]  /*0630*/  ULEA UR7, UR8, UR7, 0x18 ;  /* 0x0000000708077291 */ /* 0x001fcc000f8ec0ff */
[----:B------:R-:W-:-:S05]  /*0640*/  IMAD.U32 R18, RZ, RZ, UR7 ;  /* 0x00000007ff127e24 */ /* 0x000fca000f8e00ff */
[----:B------:R0:W2:Y:S01]  /*0650*/  LDS R24, [R18+0x490] ;  /* 0x0004900012187984 */ /* 0x0000a20000000800 */
[----:B-1----:R-:W-:Y:S01]  /*0660*/  @!P3 IMAD.IADD R11, R6, 0x1, R19 ;  /* 0x00000001060bb824 */ /* 0x002fe200078e0213 */
[----:B------:R-:W-:Y:S01]  /*0670*/  BAR.SYNC.DEFER_BLOCKING 0x0 ;  /* 0x0000000000007b1d */ /* 0x000fe20000010000 */
[----:B------:R-:W-:-:S05]  /*0680*/  IMAD.WIDE.U32 R6, R7, 0x4, R2 ;  /* 0x0000000407067825 */ /* 0x000fca00078e0002 */
[----:B------:R0:W-:Y:S01]  /*0690*/  @!P3 STG.E desc[UR12][R4.64], R11 ;  /* 0x0000000b0400b986 */ /* 0x0001e2000c10190c */
[----:B------:R-:W-:Y:S05]  /*06a0*/  @P1 BRA `(.L_x_21) ;  /* 0x0000000000041947 */ /* 0x000fea0003800000 */
[----:B------:R1:W5:Y:S02]  /*06b0*/  LDG.E R13, desc[UR12][R6.64] ;  /* 0x0000000c060d7981 */ /* 0x000364000c1e1900 */
.L_x_21:
[----:B------:R-:W-:Y:S05]  /*06c0*/  BSYNC.RECONVERGENT B0 ;  /* 0x0000000000007941 */ /* 0x000fea0003800200 */
.L_x_20:
[----:B------:R-:W-:Y:S01]  /*06d0*/  BAR.SYNC.DEFER_BLOCKING 0x0 ;  /* 0x0000000000007b1d */ /* 0x000fe20000010000 */
[----:B--2---:R-:W-:-:S05]  /*06e0*/  IMAD.IADD R24, R24, 0x1, R19 ;  /* 0x0000000118187824 */ /* 0x004fca00078e0213 */
[----:B-----5:R2:W-:Y:S02]  /*06f0*/  STS [R8], R13 ;  /* 0x0000000d08007388 */ /* 0x0205e40000000800 */
[----:B------:R-:W-:Y:S06]  /*0700*/  BAR.SYNC.DEFER_BLOCKING 0x0 ;  /* 0x0000000000007b1d */ /* 0x000fec0000010000 */
[----:B------:R-:W-:Y:S05]  /*0710*/  @P2 BRA `(.L_x_22) ;  /* 0x0000000000b02947 */ /* 0x000fea0003800000 */
[----:B------:R-:W-:Y:S01]  /*0720*/  LDS R23, [R0] ;  /* 0x0000000000177984 */ /* 0x000fe20000000800 */
[----:B------:R-:W-:Y:S01]  /*0730*/  UMOV UR7, 0xffffffff ;  /* 0xffffffff00077882 */ /* 0x000fe20000000000 */
[----:B------:R-:W-:Y:S02]  /*0740*/  ISETP.NE.AND P2, PT, R9, RZ, PT ;  /* 0x000000ff0900720c */ /* 0x000fe40003f45270 */
[----:B------:R-:W-:Y:S04]  /*0750*/  LDS R22, [R0+0x4] ;  /* 0x0000040000167984 */ /* 0x000fe80000000800 */
[----:B------:R-:W3:Y:S04]  /*0760*/  LDS R21, [R0+0x8] ;  /* 0x0000080000157984 */ /* 0x000ee80000000800 */
[----:B------:R-:W-:Y:S04]  /*0770*/  LDS R20, [R0+0xc] ;  /* 0x00000c0000147984 */ /* 0x000fe80000000800 */
[----:B------:R-:W4:Y:S04]  /*0780*/  LDS R19, [R0+0x10] ;  /* 0x0000100000137984 */ /* 0x000f280000000800 */
[----:B0-----:R-:W-:Y:S04]  /*0790*/  LDS R5, [R0+0x14] ;  /* 0x0000140000057984 */ /* 0x001fe80000000800 */
[----:B------:R-:W0:Y:S04]  /*07a0*/  LDS R4, [R0+0x18] ;  /* 0x0000180000047984 */ /* 0x000e280000000800 */
[----:B------:R-:W5:Y:S01]  /*07b0*/  LDS R25, [R0+0x1c] ;  /* 0x00001c0000197984 */ /* 0x000f620000000800 */
[----:B---3--:R-:W-:-:S04]  /*07c0*/  IADD3 R10, PT, PT, R21, R22, R23 ;  /* 0x00000016150a7210 */ /* 0x008fc80007ffe017 */
[----:B----4-:R-:W-:-:S04]  /*07d0*/  IADD3 R10, PT, PT, R19, R10, R20 ;  /* 0x0000000a130a7210 */ /* 0x010fc80007ffe014 */
[----:B0-----:R-:W-:-:S05]  /*07e0*/  IADD3 R10, PT, PT, R4, R10, R5 ;  /* 0x0000000a040a7210 */ /* 0x001fca0007ffe005 */
[----:B-----5:R-:W-:Y:S01]  /*07f0*/  IMAD.IADD R25, R25, 0x1, R10 ;  /* 0x0000000119197824 */ /* 0x020fe200078e020a */
        /* <DEDUP_REMOVED lines=9> */
[----:B------:R0:W3:Y:S02]  /*0890*/  SHFL.UP P0, R17, R29, 0x10, RZ ;  /* 0x060000001d117989 */ /* 0x0000e400000000ff */
.L_x_40:
[----:B---3--:R-:W-:Y:S01]  /*08a0*/  @P0 IMAD.IADD R17, R29, 0x1, R17 ;  /* 0x000000011d110824 */ /* 0x008fe200078e0211 */
[----:B------:R-:W-:Y:S05]  /*08b0*/  WARPSYNC.ALL ;  /* 0x0000000000007948 */ /* 0x000fea0003800000 */
[----:B------:R-:W-:Y:S02]  /*08c0*/  IMAD.IADD R25, R17, 0x1, -R25 ;  /* 0x0000000111197824 */ /* 0x000fe400078e0a19 */
[----:B------:R-:W3:Y:S03]  /*08d0*/  SHFL.IDX PT, R17, R17, 0x1f, 0x1f ;  /* 0x03e01f0011117f89 */ /* 0x000ee600000e0000 */
[----:B------:R-:W-:Y:S01]  /*08e0*/  IADD3 R23, PT, PT, R23, R25, RZ ;  /* 0x0000001917177210 */ /* 0x000fe20007ffe0ff */
[----:B------:R4:W-:Y:S04]  /*08f0*/  STS [R0], R25 ;  /* 0x0000001900007388 */ /* 0x0009e80000000800 */
        /* <DEDUP_REMOVED lines=12> */
[----:B------:R4:W-:Y:S04]  /*09c0*/  STS [R0+0x1c], R11 ;  /* 0x00001c0b00007388 */ /* 0x0009e80000000800 */
[----:B---3--:R4:W-:Y:S02]  /*09d0*/  @!P2 STS [R18+0x490], R17 ;  /* 0x000490111200a388 */ /* 0x0089e40000000800 */
.L_x_22:
[----:B------:R-:W-:Y:S05]  /*09e0*/  WARPSYNC.ALL ;  /* 0x0000000000007948 */ /* 0x000fea0003800000 */
[----:B------:R-:W-:Y:S01]  /*09f0*/  BAR.SYNC.DEFER_BLOCKING 0x0 ;  /* 0x0000000000007b1d */ /* 0x000fe20000010000 */
[----:B------:R-:W-:Y:S01]  /*0a00*/  VIADD R14, R14, 0x200 ;  /* 0x000002000e0e7836 */ /* 0x000fe20000000000 */
[----:B------:R-:W-:Y:S01]  /*0a10*/  IADD3 R15, PT, PT, R15, 0x200, RZ ;  /* 0x000002000f0f7810 */ /* 0x000fe20007ffe0ff */
[----:B------:R-:W-:-:S03]  /*0a20*/  UIADD3 UR5, UPT, UPT, UR5, 0x200, URZ ;  /* 0x0000020005057890 */ /* 0x000fc6000fffe0ff */
[----:B0---4-:R-:W0:Y:S04]  /*0a30*/  LDS R5, [R8] ;  /* 0x0000000008057984 */ /* 0x011e280000000800 */
[----:B------:R-:W3:Y:S01]  /*0a40*/  LDS R19, [R18+0x490] ;  /* 0x0004900012137984 */ /* 0x000ee20000000800 */
[C---:B0-----:R-:W-:Y:S01]  /*0a50*/  @!P1 IMAD.IADD R5, R24.reuse, 0x1, R5 ;  /* 0x0000000118059824 */ /* 0x041fe200078e0205 */
[----:B------:R-:W-:Y:S01]  /*0a60*/  BAR.SYNC.DEFER_BLOCKING 0x0 ;  /* 0x0000000000007b1d */ /* 0x000fe20000010000 */
[----:B---3--:R-:W-:-:S05]  /*0a70*/  IADD3 R19, PT, PT, R24, R19, RZ ;  /* 0x0000001318137210 */ /* 0x008fca0007ffe0ff */
[----:B------:R3:W-:Y:S01]  /*0a80*/  @!P1 STG.E desc[UR12][R6.64], R5 ;  /* 0x0000000506009986 */ /* 0x0007e2000c10190c */
[----:B------:R-:W-:Y:S05]  /*0a90*/  BRA.U UP0, `(.L_x_24) ;  /* 0xfffffff500d07547 */ /* 0x000fea000b83ffff */
[----:B------:R-:W-:-:S12]  /*0aa0*/  UIADD3 UR4, UPT, UPT, UR5, -0x100, URZ ;  /* 0xffffff0005047890 */ /* 0x000fd8000fffe0ff */
.L_x_17:
[----:B------:R-:W-:-:S09]  /*0ab0*/  ULOP3.LUT UP0, URZ, UR10, 0x100, URZ, 0xc0, !UPT ;  /* 0x000001000aff7892 */ /* 0x000fd2000f80c0ff */
[----:B------:R-:W-:Y:S05]  /*0ac0*/  BRA.U UP0, `(.L_x_16) ;  /* 0x00000005000c7547 */ /* 0x000fea000b800000 */
[----:B------:R-:W0:Y:S01]  /*0ad0*/  LDC.64 R2, c[0x0][0x380] ;  /* 0x0000e000ff027b82 */ /* 0x000e220000000a00 */
[----:B---3--:R-:W-:Y:S01]  /*0ae0*/  VIADD R5, R9, UR4 ;  /* 0x0000000409057c36 */ /* 0x008fe20008000000 */
[----:B------:R-:W-:Y:S01]  /*0af0*/  BSSY.RECONVERGENT B0, `(.L_x_25) ;  /* 0x0000007000007945 */ /* 0x000fe20003800200 */
[----:B-1----:R-:W-:-:S03]  /*0b00*/  HFMA2 R7, -RZ, RZ, 0, 0 ;  /* 0x00000000ff077431 */ /* 0x002fc600000001ff */
[----:B------:R-:W-:Y:S01]  /*0b10*/  ISETP.GE.U32.AND P1, PT, R5, UR6, PT ;  /* 0x0000000605007c0c */ /* 0x000fe2000bf26070 */
[----:B------:R-:W-:-:S04]  /*0b20*/  IMAD R5, R16, UR6, R5 ;  /* 0x0000000610057c24 */ /* 0x000fc8000f8e0205 */
[----:B0-----:R-:W-:-:S08]  /*0b30*/  IMAD.WIDE.U32 R2, R5, 0x4, R2 ;  /* 0x0000000405027825 */ /* 0x001fd000078e0002 */
[----:B------:R-:W-:Y:S05]  /*0b40*/  @P1 BRA `(.L_x_26) ;  /* 0x0000000000041947 */ /* 0x000fea0003800000 */
[----:B------:R0:W5:Y:S02]  /*0b50*/  LDG.E R7, desc[UR12][R2.64] ;  /* 0x0000000c02077981 */ /* 0x000164000c1e1900 */
.L_x_26:
[----:B------:R-:W-:Y:S05]  /*0b60*/  BSYNC.RECONVERGENT B0 ;  /* 0x0000000000007941 */ /* 0x000fea0003800200 */
.L_x_25:
[----:B------:R-:W-:Y:S01]  /*0b70*/  BAR.SYNC.DEFER_BLOCKING 0x0 ;  /* 0x0000000000007b1d */ /* 0x000fe20000010000 */
[----:B------:R-:W-:-:S05]  /*0b80*/  ISETP.GT.U32.AND P0, PT, R9, 0x1f, PT ;  /* 0x0000001f0900780c */ /* 0x000fca0003f04070 */
[----:B-----5:R1:W-:Y:S02]  /*0b90*/  STS [R8], R7 ;  /* 0x0000000708007388 */ /* 0x0203e40000000800 */
[----:B------:R-:W-:Y:S06]  /*0ba0*/  BAR.SYNC.DEFER_BLOCKING 0x0 ;  /* 0x0000000000007b1d */ /* 0x000fec0000010000 */
[----:B------:R-:W-:Y:S05]  /*0bb0*/  @P0 BRA `(.L_x_27) ;  /* 0x0000000000b00947 */ /* 0x000fea0003800000 */
[----:B------:R-:W-:Y:S01]  /*0bc0*/  LDS R16, [R0] ;  /* 0x0000000000107984 */ /* 0x000fe20000000800 */
[----:B------:R-:W-:-:S03]  /*0bd0*/  UMOV UR5, 0xffffffff ;  /* 0xffffffff00057882 */ /* 0x000fc60000000000 */
[----:B------:R-:W-:Y:S04]  /*0be0*/  LDS R15, [R0+0x4] ;  /* 0x00000400000f7984 */ /* 0x000fe80000000800 */
[----:B------:R-:W3:Y:S04]  /*0bf0*/  LDS R14, [R0+0x8] ;  /* 0x00000800000e7984 */ /* 0x000ee80000000800 */
[----:B------:R-:W-:Y:S04]  /*0c00*/  LDS R4, [R0+0xc] ;  /* 0x00000c0000047984 */ /* 0x000fe80000000800 */
[----:B------:R-:W4:Y:S04]  /*0c10*/  LDS R5, [R0+0x10] ;  /* 0x0000100000057984 */ /* 0x000f280000000800 */
[----:B-1----:R-:W-:Y:S04]  /*0c20*/  LDS R7, [R0+0x14] ;  /* 0x0000140000077984 */ /* 0x002fe80000000800 */
[----:B------:R-:W1:Y:S04]  /*0c30*/  LDS R6, [R0+0x18] ;  /* 0x0000180000067984 */ /* 0x000e680000000800 */
[----:B------:R-:W5:Y:S01]  /*0c40*/  LDS R10, [R0+0x1c] ;  /* 0x00001c00000a7984 */ /* 0x000f620000000800 */
[----:B---3--:R-:W-:-:S04]  /*0c50*/  IADD3 R11, PT, PT, R14, R15, R16 ;  /* 0x0000000f0e0b7210 */ /* 0x008fc80007ffe010 */
[----:B----4-:R-:W-:-:S04]  /*0c60*/  IADD3 R11, PT, PT, R5, R11, R4 ;  /* 0x0000000b050b7210 */ /* 0x010fc80007ffe004 */
[----:B-1----:R-:W-:-:S05]  /*0c70*/  IADD3 R11, PT, PT, R6, R11, R7 ;  /* 0x0000000b060b7210 */ /* 0x002fca0007ffe007 */
[----:B-----5:R-:W-:Y:S01]  /*0c80*/  IMAD.IADD R20, R10, 0x1, R11 ;  /* 0x000000010a147824 */ /* 0x020fe200078e020b */
[----:B------:R-:W-:Y:S06]  /*0c90*/  BRA.DIV UR5, `(.L_x_28) ;  /* 0x0000000605d87947 */ /* 0x000fec000b800000 */
[----:B------:R-:W1:Y:S02]  /*0ca0*/  SHFL.UP P0, R21, R20, 0x1, RZ ;  /* 0x0420000014157989 */ /* 0x000e6400000000ff */
[----:B-1----:R-:W-:-:S05]  /*0cb0*/  @P0 IADD3 R21, PT, PT, R20, R21, RZ ;  /* 0x0000001514150210 */ /* 0x002fca0007ffe0ff */
[----:B------:R-:W1:Y:S02]  /*0cc0*/  SHFL.UP P0, R22, R21, 0x2, RZ ;  /* 0x0440000015167989 */ /* 0x000e6400000000ff */
[----:B-1----:R-:W-:-:S05]  /*0cd0*/  @P0 IMAD.IADD R22, R21, 0x1, R22 ;  /* 0x0000000115160824 */ /* 0x002fca00078e0216 */
[----:B------:R-:W1:Y:S02]  /*0ce0*/  SHFL.UP P0, R23, R22, 0x4, RZ ;  /* 0x0480000016177989 */ /* 0x000e6400000000ff */
[----:B-1----:R-:W-:-:S05]  /*0cf0*/  @P0 IADD3 R23, PT, PT, R22, R23, RZ ;  /* 0x0000001716170210 */ /* 0x002fca0007ffe0ff */
[----:B------:R-:W1:Y:S02]  /*0d00*/  SHFL.UP P0, R24, R23, 0x8, RZ ;  /* 0x0500000017187989 */ /* 0x000e6400000000ff */
[----:B-1----:R-:W-:-:S05]  /*0d10*/  @P0 IMAD.IADD R24, R23, 0x1, R24 ;  /* 0x0000000117180824 */ /* 0x002fca00078e0218 */
[----:B------:R1:W3:Y:S02]  /*0d20*/  SHFL.UP P0, R17, R24, 0x10, RZ ;  /* 0x0600000018117989 */ /* 0x0002e400000000ff */
.L_x_46:
[----:B---3--:R-:W-:Y:S01]  /*0d30*/  @P0 IADD3 R17, PT, PT, R24, R17, RZ ;  /* 0x0000001118110210 */ /* 0x008fe20007ffe0ff */
[----:B------:R-:W-:Y:S05]  /*0d40*/  WARPSYNC.ALL ;  /* 0x0000000000007948 */ /* 0x000fea0003800000 */
[----:B------:R-:W-:Y:S01]  /*0d50*/  IMAD.IADD R11, R17, 0x1, -R20 ;  /* 0x00000001110b7824 */ /* 0x000fe200078e0a14 */
[----:B------:R-:W-:Y:S01]  /*0d60*/  ISETP.NE.AND P0, PT, R9, RZ, PT ;  /* 0x000000ff0900720c */ /* 0x000fe20003f05270 */
[----:B------:R-:W3:Y:S03]  /*0d70*/  SHFL.IDX PT, R17, R17, 0x1f, 0x1f ;  /* 0x03e01f0011117f89 */ /* 0x000ee600000e0000 */
[----:B------:R-:W-:Y:S01]  /*0d80*/  IADD3 R16, PT, PT, R16, R11, RZ ;  /* 0x0000000b10107210 */ /* 0x000fe20007ffe0ff */
[----:B------:R4:W-:Y:S04]  /*0d90*/  STS [R0], R11 ;  /* 0x0000000b00007388 */ /* 0x0009e80000000800 */
[----:B------:R-:W-:Y:S01]  /*0da0*/  IMAD.IADD R15, R15, 0x1, R16 ;  /* 0x000000010f0f7824 */ /* 0x000fe200078e0210 */
[----:B------:R4:W-:Y:S04]  /*0db0*/  STS [R0+0x4], R16 ;  /* 0x0000041000007388 */ /* 0x0009e80000000800 */
[----:B--2---:R-:W-:Y:S01]  /*0dc0*/  IADD3 R13, PT, PT, R14, R15, RZ ;  /* 0x0000000f0e0d7210 */ /* 0x004fe20007ffe0ff */
        /* <DEDUP_REMOVED lines=11> */
.L_x_27:
[----:B------:R-:W-:Y:S05]  /*0e80*/  WARPSYNC.ALL ;  /* 0x0000000000007948 */ /* 0x000fea0003800000 */
[----:B------:R-:W-:Y:S06]  /*0e90*/  BAR.SYNC.DEFER_BLOCKING 0x0 ;  /* 0x0000000000007b1d */ /* 0x000fec0000010000 */
[----:B-12---:R-:W1:Y:S04]  /*0ea0*/  LDS R8, [R8] ;  /* 0x0000000008087984 */ /* 0x006e680000000800 */
[----:B----4-:R-:W2:Y:S01]  /*0eb0*/  LDS R18, [R18+0x490] ;  /* 0x0004900012127984 */ /* 0x010ea20000000800 */
[C---:B-1----:R-:W-:Y:S01]  /*0ec0*/  @!P1 IMAD.IADD R5, R19.reuse, 0x1, R8 ;  /* 0x0000000113059824 */ /* 0x042fe200078e0208 */
[----:B------:R-:W-:Y:S01]  /*0ed0*/  BAR.SYNC.DEFER_BLOCKING 0x0 ;  /* 0x0000000000007b1d */ /* 0x000fe20000010000 */
[----:B--2---:R-:W-:-:S05]  /*0ee0*/  IADD3 R19, PT, PT, R19, R18, RZ ;  /* 0x0000001213137210 */ /* 0x004fca0007ffe0ff */
[----:B------:R4:W-:Y:S02]  /*0ef0*/  @!P1 STG.E desc[UR12][R2.64], R5 ;  /* 0x0000000502009986 */ /* 0x0009e4000c10190c */
.L_x_16:
[----:B------:R-:W5:Y:S02]  /*0f00*/  S2R R0, SR_TID.X ;  /* 0x0000000000007919 */ /* 0x000f640000002100 */
[----:B-----5:R-:W-:-:S13]  /*0f10*/  ISETP.NE.AND P0, PT, R0, RZ, PT ;  /* 0x000000ff0000720c */ /* 0x020fda0003f05270 */
[----:B------:R-:W-:Y:S05]  /*0f20*/  @P0 EXIT ;  /* 0x000000000000094d */ /* 0x000fea0003800000 */
[----:B---34-:R-:W3:Y:S01]  /*0f30*/  S2R R5, SR_CTAID.X ;  /* 0x0000000000057919 */ /* 0x018ee20000002500 */
[----:B0-----:R-:W3:Y:S02]  /*0f40*/  LDC.64 R2, c[0x0][0x388] ;  /* 0x0000e200ff027b82 */ /* 0x001ee40000000a00 */
[----:B---3--:R-:W-:-:S05]  /*0f50*/  IMAD.WIDE.U32 R2, R5, 0x4, R2 ;  /* 0x0000000405027825 */ /* 0x008fca00078e0002 */
[----:B------:R-:W-:Y:S01]  /*0f60*/  STG.E desc[UR12][R2.64], R19 ;  /* 0x0000001302007986 */ /* 0x000fe2000c10190c */
[----:B------:R-:W-:Y:S05]  /*0f70*/  EXIT ;  /* 0x000000000000794d */ /* 0x000fea0003800000 */
.L_x_19:
[----:B------:R-:W-:Y:S02]  /*0f80*/  HFMA2 R12, -RZ, RZ, 0, 5.9604644775390625e-08 ;  /* 0x00000001ff0c7431 */ /* 0x000fe400000001ff */
[----:B------:R-:W-:Y:S01]  /*0f90*/  IMAD.MOV.U32 R13, RZ, RZ, R24 ;  /* 0x000000ffff0d7224 */ /* 0x000fe200078e0018 */
[----:B------:R-:W-:Y:S01]  /*0fa0*/  MOV R10, 0xffffffff ;  /* 0xffffffff000a7802 */ /* 0x000fe20000000f00 */
[----:B------:R-:W-:-:S07]  /*0fb0*/  IMAD.MOV.U32 R11, RZ, RZ, RZ ;  /* 0x000000ffff0b7224 */ /* 0x000fce00078e00ff */
[----:B------:R-:W-:Y:S05]  /*0fc0*/  WARPSYNC.COLLECTIVE R10, `(.L_x_29) ;  /* 0x000000000a087348 */ /* 0x000fea0003c00000 */
[----:B------:R0:W1:Y:S02]  /*0fd0*/  SHFL.UP P0, R17, R13, R12, R11 ;  /* 0x0400000c0d117389 */ /* 0x000064000000000b */
[----:B01----:R-:W-:Y:S05]  /*0fe0*/  ENDCOLLECTIVE ;  /* 0x000000000000791b */ /* 0x003fea0003800000 */
.L_x_29:
[----:B------:R-:W-:Y:S02]  /*0ff0*/  HFMA2 R12, -RZ, RZ, 0, 1.1920928955078125e-07 ;  /* 0x00000002ff0c7431 */ /* 0x000fe400000001ff */
[----:B------:R-:W-:-:S05]  /*1000*/  IMAD.MOV.U32 R25, RZ, RZ, R17 ;  /* 0x000000ffff197224 */ /* 0x000fca00078e0011 */
[----:B------:R-:W-:-:S05]  /*1010*/  @P0 IADD3 R25, PT, PT, R24, R25, RZ ;  /* 0x0000001918190210 */ /* 0x000fca0007ffe0ff */
[----:B------:R-:W-:-:S07]  /*1020*/  IMAD.MOV.U32 R13, RZ, RZ, R25 ;  /* 0x000000ffff0d7224 */ /* 0x000fce00078e0019 */
[----:B------:R-:W-:Y:S05]  /*1030*/  WARPSYNC.COLLECTIVE R10, `(.L_x_30) ;  /* 0x000000000a087348 */ /* 0x000fea0003c00000 */
[----:B------:R0:W1:Y:S02]  /*1040*/  SHFL.UP P0, R17, R13, R12, R11 ;  /* 0x0400000c0d117389 */ /* 0x000064000000000b */
[----:B01----:R-:W-:Y:S05]  /*1050*/  ENDCOLLECTIVE ;  /* 0x000000000000791b */ /* 0x003fea0003800000 */
.L_x_30:
[----:B------:R-:W-:Y:S01]  /*1060*/  MOV R12, 0x4 ;  /* 0x00000004000c7802 */ /* 0x000fe20000000f00 */
[----:B------:R-:W-:-:S05]  /*1070*/  IMAD.MOV.U32 R26, RZ, RZ, R17 ;  /* 0x000000ffff1a7224 */ /* 0x000fca00078e0011 */
[----:B------:R-:W-:-:S05]  /*1080*/  @P0 IADD3 R26, PT, PT, R25, R26, RZ ;  /* 0x0000001a191a0210 */ /* 0x000fca0007ffe0ff */
[----:B------:R-:W-:-:S07]  /*1090*/  IMAD.MOV.U32 R13, RZ, RZ, R26 ;  /* 0x000000ffff0d7224 */ /* 0x000fce00078e001a */
[----:B------:R-:W-:Y:S05]  /*10a0*/  WARPSYNC.COLLECTIVE R10, `(.L_x_31) ;  /* 0x000000000a087348 */ /* 0x000fea0003c00000 */
[----:B------:R0:W1:Y:S02]  /*10b0*/  SHFL.UP P0, R17, R13, R12, R11 ;  /* 0x0400000c0d117389 */ /* 0x000064000000000b */
[----:B01----:R-:W-:Y:S05]  /*10c0*/  ENDCOLLECTIVE ;  /* 0x000000000000791b */ /* 0x003fea0003800000 */
.L_x_31:
[----:B------:R-:W-:Y:S02]  /*10d0*/  HFMA2 R12, -RZ, RZ, 0, 4.76837158203125e-07 ;  /* 0x00000008ff0c7431 */ /* 0x000fe400000001ff */
[----:B------:R-:W-:-:S05]  /*10e0*/  IMAD.MOV.U32 R27, RZ, RZ, R17 ;  /* 0x000000ffff1b7224 */ /* 0x000fca00078e0011 */
[----:B------:R-:W-:-:S05]  /*10f0*/  @P0 IADD3 R27, PT, PT, R26, R27, RZ ;  /* 0x0000001b1a1b0210 */ /* 0x000fca0007ffe0ff */
[----:B------:R-:W-:-:S07]  /*1100*/  IMAD.MOV.U32 R13, RZ, RZ, R27 ;  /* 0x000000ffff0d7224 */ /* 0x000fce00078e001b */
[----:B------:R-:W-:Y:S05]  /*1110*/  WARPSYNC.COLLECTIVE R10, `(.L_x_32) ;  /* 0x000000000a087348 */ /* 0x000fea0003c00000 */
[----:B------:R0:W1:Y:S02]  /*1120*/  SHFL.UP P0, R17, R13, R12, R11 ;  /* 0x0400000c0d117389 */ /* 0x000064000000000b */
[----:B01----:R-:W-:Y:S05]  /*1130*/  ENDCOLLECTIVE ;  /* 0x000000000000791b */ /* 0x003fea0003800000 */
.L_x_32:
[----:B------:R-:W-:Y:S01]  /*1140*/  MOV R12, 0x10 ;  /* 0x00000010000c7802 */ /* 0x000fe20000000f00 */
[----:B------:R-:W-:-:S05]  /*1150*/  IMAD.MOV.U32 R28, RZ, RZ, R17 ;  /* 0x000000ffff1c7224 */ /* 0x000fca00078e0011 */
[----:B------:R-:W-:-:S05]  /*1160*/  @P0 IADD3 R28, PT, PT, R27, R28, RZ ;  /* 0x0000001c1b1c0210 */ /* 0x000fca0007ffe0ff */
[----:B------:R-:W-:-:S07]  /*1170*/  IMAD.MOV.U32 R13, RZ, RZ, R28 ;  /* 0x000000ffff0d7224 */ /* 0x000fce00078e001c */
[----:B------:R-:W-:Y:S05]  /*1180*/  WARPSYNC.COLLECTIVE R10, `(.L_x_33) ;  /* 0x000000000a087348 */ /* 0x000fea0003c00000 */
[----:B------:R0:W1:Y:S02]  /*1190*/  SHFL.UP P0, R17, R13, R12, R11 ;  /* 0x0400000c0d117389 */ /* 0x000064000000000b */
[----:B01----:R-:W-:Y:S05]  /*11a0*/  ENDCOLLECTIVE ;  /* 0x000000000000791b */ /* 0x003fea0003800000 */
.L_x_33:
[----:B------:R-:W-:Y:S05]  /*11b0*/  BRA `(.L_x_34) ;  /* 0xfffffff000987947 */ /* 0x000fea000383ffff */
.L_x_23:
[----:B------:R-:W-:Y:S02]  /*11c0*/  HFMA2 R12, -RZ, RZ, 0, 5.9604644775390625e-08 ;  /* 0x00000001ff0c7431 */ /* 0x000fe400000001ff */
[----:B--2---:R-:W-:Y:S01]  /*11d0*/  IMAD.MOV.U32 R13, RZ, RZ, R25 ;  /* 0x000000ffff0d7224 */ /* 0x004fe200078e0019 */
[----:B------:R-:W-:Y:S01]  /*11e0*/  MOV R10, 0xffffffff ;  /* 0xffffffff000a7802 */ /* 0x000fe20000000f00 */
[----:B------:R-:W-:-:S07]  /*11f0*/  IMAD.MOV.U32 R11, RZ, RZ, RZ ;  /* 0x000000ffff0b7224 */ /* 0x000fce00078e00ff */
[----:B-1----:R-:W-:Y:S05]  /*1200*/  WARPSYNC.COLLECTIVE R10, `(.L_x_35) ;  /* 0x000000000a087348 */ /* 0x002fea0003c00000 */
[----:B------:R0:W2:Y:S02]  /*1210*/  SHFL.UP P0, R17, R13, R12, R11 ;  /* 0x0400000c0d117389 */ /* 0x0000a4000000000b */
[----:B012---:R-:W-:Y:S05]  /*1220*/  ENDCOLLECTIVE ;  /* 0x000000000000791b */ /* 0x007fea0003800000 */
.L_x_35:
[----:B------:R-:W-:Y:S02]  /*1230*/  HFMA2 R12, -RZ, RZ, 0, 1.1920928955078125e-07 ;  /* 0x00000002ff0c7431 */ /* 0x000fe400000001ff */
[----:B------:R-:W-:-:S05]  /*1240*/  IMAD.MOV.U32 R26, RZ, RZ, R17 ;  /* 0x000000ffff1a7224 */ /* 0x000fca00078e0011 */
[----:B------:R-:W-:-:S05]  /*1250*/  @P0 IADD3 R26, PT, PT, R25, R26, RZ ;  /* 0x0000001a191a0210 */ /* 0x000fca0007ffe0ff */
[----:B------:R-:W-:-:S07]  /*1260*/  IMAD.MOV.U32 R13, RZ, RZ, R26 ;  /* 0x000000ffff0d7224 */ /* 0x000fce00078e001a */
[----:B------:R-:W-:Y:S05]  /*1270*/  WARPSYNC.COLLECTIVE R10, `(.L_x_36) ;  /* 0x000000000a087348 */ /* 0x000fea0003c00000 */
[----:B------:R0:W1:Y:S02]  /*1280*/  SHFL.UP P0, R17, R13, R12, R11 ;  /* 0x0400000c0d117389 */ /* 0x000064000000000b */
[----:B01----:R-:W-:Y:S05]  /*1290*/  ENDCOLLECTIVE ;  /* 0x000000000000791b */ /* 0x003fea0003800000 */
.L_x_36:
[----:B------:R-:W-:Y:S01]  /*12a0*/  MOV R12, 0x4 ;  /* 0x00000004000c7802 */ /* 0x000fe20000000f00 */
[----:B------:R-:W-:-:S05]  /*12b0*/  IMAD.MOV.U32 R27, RZ, RZ, R17 ;  /* 0x000000ffff1b7224 */ /* 0x000fca00078e0011 */
[----:B------:R-:W-:-:S05]  /*12c0*/  @P0 IADD3 R27, PT, PT, R26, R27, RZ ;  /* 0x0000001b1a1b0210 */ /* 0x000fca0007ffe0ff */
[----:B------:R-:W-:-:S07]  /*12d0*/  IMAD.MOV.U32 R13, RZ, RZ, R27 ;  /* 0x000000ffff0d7224 */ /* 0x000fce00078e001b */
[----:B------:R-:W-:Y:S05]  /*12e0*/  WARPSYNC.COLLECTIVE R10, `(.L_x_37) ;  /* 0x000000000a087348 */ /* 0x000fea0003c00000 */
[----:B------:R0:W1:Y:S02]  /*12f0*/  SHFL.UP P0, R17, R13, R12, R11 ;  /* 0x0400000c0d117389 */ /* 0x000064000000000b */
[----:B01----:R-:W-:Y:S05]  /*1300*/  ENDCOLLECTIVE ;  /* 0x000000000000791b */ /* 0x003fea0003800000 */
.L_x_37:
[----:B------:R-:W-:Y:S02]  /*1310*/  HFMA2 R12, -RZ, RZ, 0, 4.76837158203125e-07 ;  /* 0x00000008ff0c7431 */ /* 0x000fe400000001ff */
[----:B------:R-:W-:-:S05]  /*1320*/  IMAD.MOV.U32 R28, RZ, RZ, R17 ;  /* 0x000000ffff1c7224 */ /* 0x000fca00078e0011 */
[----:B------:R-:W-:-:S05]  /*1330*/  @P0 IADD3 R28, PT, PT, R27, R28, RZ ;  /* 0x0000001c1b1c0210 */ /* 0x000fca0007ffe0ff */
[----:B------:R-:W-:-:S07]  /*1340*/  IMAD.MOV.U32 R13, RZ, RZ, R28 ;  /* 0x000000ffff0d7224 */ /* 0x000fce00078e001c */
[----:B------:R-:W-:Y:S05]  /*1350*/  WARPSYNC.COLLECTIVE R10, `(.L_x_38) ;  /* 0x000000000a087348 */ /* 0x000fea0003c00000 */
[----:B------:R0:W1:Y:S02]  /*1360*/  SHFL.UP P0, R17, R13, R12, R11 ;  /* 0x0400000c0d117389 */ /* 0x000064000000000b */
[----:B01----:R-:W-:Y:S05]  /*1370*/  ENDCOLLECTIVE ;  /* 0x000000000000791b */ /* 0x003fea0003800000 */
.L_x_38:
[----:B------:R-:W-:Y:S01]  /*1380*/  MOV R12, 0x10 ;  /* 0x00000010000c7802 */ /* 0x000fe20000000f00 */
[----:B------:R-:W-:-:S05]  /*1390*/  IMAD.MOV.U32 R29, RZ, RZ, R17 ;  /* 0x000000ffff1d7224 */ /* 0x000fca00078e0011 */
[----:B------:R-:W-:-:S05]  /*13a0*/  @P0 IADD3 R29, PT, PT, R28, R29, RZ ;  /* 0x0000001d1c1d0210 */ /* 0x000fca0007ffe0ff */
[----:B------:R-:W-:-:S07]  /*13b0*/  IMAD.MOV.U32 R13, RZ, RZ, R29 ;  /* 0x000000ffff0d7224 */ /* 0x000fce00078e001d */
[----:B------:R-:W-:Y:S05]  /*13c0*/  WARPSYNC.COLLECTIVE R10, `(.L_x_39) ;  /* 0x000000000a087348 */ /* 0x000fea0003c00000 */
[----:B------:R0:W1:Y:S02]  /*13d0*/  SHFL.UP P0, R17, R13, R12, R11 ;  /* 0x0400000c0d117389 */ /* 0x000064000000000b */
[----:B01----:R-:W-:Y:S05]  /*13e0*/  ENDCOLLECTIVE ;  /* 0x000000000000791b */ /* 0x003fea0003800000 */
.L_x_39:
[----:B------:R-:W-:Y:S05]  /*13f0*/  BRA `(.L_x_40) ;  /* 0xfffffff400287947 */ /* 0x000fea000383ffff */
.L_x_28:
[----:B------:R-:W-:Y:S02]  /*1400*/  HFMA2 R12, -RZ, RZ, 0, 5.9604644775390625e-08 ;  /* 0x00000001ff0c7431 */ /* 0x000fe400000001ff */
[----:B--2---:R-:W-:Y:S01]  /*1410*/  IMAD.MOV.U32 R13, RZ, RZ, R20 ;  /* 0x000000ffff0d7224 */ /* 0x004fe200078e0014 */
[----:B------:R-:W-:Y:S01]  /*1420*/  MOV R10, 0xffffffff ;  /* 0xffffffff000a7802 */ /* 0x000fe20000000f00 */
[----:B------:R-:W-:-:S07]  /*1430*/  IMAD.MOV.U32 R11, RZ, RZ, RZ ;  /* 0x000000ffff0b7224 */ /* 0x000fce00078e00ff */
[----:B0-----:R-:W-:Y:S05]  /*1440*/  WARPSYNC.COLLECTIVE R10, `(.L_x_41) ;  /* 0x000000000a087348 */ /* 0x001fea0003c00000 */
[----:B------:R1:W2:Y:S02]  /*1450*/  SHFL.UP P0, R17, R13, R12, R11 ;  /* 0x0400000c0d117389 */ /* 0x0002a4000000000b */
[----:B012---:R-:W-:Y:S05]  /*1460*/  ENDCOLLECTIVE ;  /* 0x000000000000791b */ /* 0x007fea0003800000 */
.L_x_41:
[----:B------:R-:W-:Y:S02]  /*1470*/  HFMA2 R12, -RZ, RZ, 0, 1.1920928955078125e-07 ;  /* 0x00000002ff0c7431 */ /* 0x000fe400000001ff */
[----:B------:R-:W-:-:S05]  /*1480*/  IMAD.MOV.U32 R21, RZ, RZ, R17 ;  /* 0x000000ffff157224 */ /* 0x000fca00078e0011 */
[----:B------:R-:W-:-:S05]  /*1490*/  @P0 IADD3 R21, PT, PT, R20, R21, RZ ;  /* 0x0000001514150210 */ /* 0x000fca0007ffe0ff */
[----:B------:R-:W-:-:S07]  /*14a0*/  IMAD.MOV.U32 R13, RZ, RZ, R21 ;  /* 0x000000ffff0d7224 */ /* 0x000fce00078e0015 */
[----:B------:R-:W-:Y:S05]  /*14b0*/  WARPSYNC.COLLECTIVE R10, `(.L_x_42) ;  /* 0x000000000a087348 */ /* 0x000fea0003c00000 */
[----:B------:R0:W1:Y:S02]  /*14c0*/  SHFL.UP P0, R17, R13, R12, R11 ;  /* 0x0400000c0d117389 */ /* 0x000064000000000b */
[----:B01----:R-:W-:Y:S05]  /*14d0*/  ENDCOLLECTIVE ;  /* 0x000000000000791b */ /* 0x003fea0003800000 */
.L_x_42:
[----:B------:R-:W-:Y:S01]  /*14e0*/  MOV R12, 0x4 ;  /* 0x00000004000c7802 */ /* 0x000fe20000000f00 */
[----:B------:R-:W-:-:S05]  /*14f0*/  IMAD.MOV.U32 R22, RZ, RZ, R17 ;  /* 0x000000ffff167224 */ /* 0x000fca00078e0011 */
[----:B------:R-:W-:-:S05]  /*1500*/  @P0 IADD3 R22, PT, PT, R21, R22, RZ ;  /* 0x0000001615160210 */ /* 0x000fca0007ffe0ff */
[----:B------:R-:W-:-:S07]  /*1510*/  IMAD.MOV.U32 R13, RZ, RZ, R22 ;  /* 0x000000ffff0d7224 */ /* 0x000fce00078e0016 */
[----:B------:R-:W-:Y:S05]  /*1520*/  WARPSYNC.COLLECTIVE R10, `(.L_x_43) ;  /* 0x000000000a087348 */ /* 0x000fea0003c00000 */
[----:B------:R0:W1:Y:S02]  /*1530*/  SHFL.UP P0, R17, R13, R12, R11 ;  /* 0x0400000c0d117389 */ /* 0x000064000000000b */
[----:B01----:R-:W-:Y:S05]  /*1540*/  ENDCOLLECTIVE ;  /* 0x000000000000791b */ /* 0x003fea0003800000 */
.L_x_43:
[----:B------:R-:W-:Y:S02]  /*1550*/  HFMA2 R12, -RZ, RZ, 0, 4.76837158203125e-07 ;  /* 0x00000008ff0c7431 */ /* 0x000fe400000001ff */
[----:B------:R-:W-:-:S05]  /*1560*/  IMAD.MOV.U32 R23, RZ, RZ, R17 ;  /* 0x000000ffff177224 */ /* 0x000fca00078e0011 */
[----:B------:R-:W-:-:S05]  /*1570*/  @P0 IADD3 R23, PT, PT, R22, R23, RZ ;  /* 0x0000001716170210 */ /* 0x000fca0007ffe0ff */
[----:B------:R-:W-:-:S07]  /*1580*/  IMAD.MOV.U32 R13, RZ, RZ, R23 ;  /* 0x000000ffff0d7224 */ /* 0x000fce00078e0017 */
[----:B------:R-:W-:Y:S05]  /*1590*/  WARPSYNC.COLLECTIVE R10, `(.L_x_44) ;  /* 0x000000000a087348 */ /* 0x000fea0003c00000 */
[----:B------:R0:W1:Y:S02]  /*15a0*/  SHFL.UP P0, R17, R13, R12, R11 ;  /* 0x0400000c0d117389 */ /* 0x000064000000000b */
[----:B01----:R-:W-:Y:S05]  /*15b0*/  ENDCOLLECTIVE ;  /* 0x000000000000791b */ /* 0x003fea0003800000 */
.L_x_44:
[----:B------:R-:W-:Y:S01]  /*15c0*/  MOV R12, 0x10 ;  /* 0x00000010000c7802 */ /* 0x000fe20000000f00 */
[----:B------:R-:W-:-:S05]  /*15d0*/  IMAD.MOV.U32 R24, RZ, RZ, R17 ;  /* 0x000000ffff187224 */ /* 0x000fca00078e0011 */
[----:B------:R-:W-:-:S05]  /*15e0*/  @P0 IADD3 R24, PT, PT, R23, R24, RZ ;  /* 0x0000001817180210 */ /* 0x000fca0007ffe0ff */
[----:B------:R-:W-:-:S07]  /*15f0*/  IMAD.MOV.U32 R13, RZ, RZ, R24 ;  /* 0x000000ffff0d7224 */ /* 0x000fce00078e0018 */
[----:B------:R-:W-:Y:S05]  /*1600*/  WARPSYNC.COLLECTIVE R10, `(.L_x_45) ;  /* 0x000000000a087348 */ /* 0x000fea0003c00000 */
[----:B------:R0:W1:Y:S02]  /*1610*/  SHFL.UP P0, R17, R13, R12, R11 ;  /* 0x0400000c0d117389 */ /* 0x000064000000000b */
[----:B01----:R-:W-:Y:S05]  /*1620*/  ENDCOLLECTIVE ;  /* 0x000000000000791b */ /* 0x003fea0003800000 */
.L_x_45:
[----:B------:R-:W-:Y:S05]  /*1630*/  BRA `(.L_x_46) ;  /* 0xfffffff400bc7947 */ /* 0x000fea000383ffff */
.L_x_47:
        /* <DEDUP_REMOVED lines=12> */
.L_x_64:


//--------------------- .text._Z18cu_build_histogramPhPjjjj --------------------------
	.section	.text._Z18cu_build_histogramPhPjjjj,"ax",@progbits
	.align	128
        .global         _Z18cu_build_histogramPhPjjjj
        .type           _Z18cu_build_histogramPhPjjjj,@function
        .size           _Z18cu_build_histogramPhPjjjj,(.L_x_65 - _Z18cu_build_histogramPhPjjjj)
        .other          _Z18cu_build_histogramPhPjjjj,@"STO_CUDA_ENTRY STV_DEFAULT"
_Z18cu_build_histogramPhPjjjj:
.text._Z18cu_build_histogramPhPjjjj:
[----:B------:R-:W-:Y:S01]  /*0000*/  LDC R1, c[0x0][0x37c] ;  /* 0x0000df00ff017b82 */ /* 0x000fe20000000800 */
[----:B------:R-:W0:Y:S07]  /*0010*/  S2R R7, SR_TID.X ;  /* 0x0000000000077919 */ /* 0x000e2e0000002100 */
[----:B------:R-:W0:Y:S01]  /*0020*/  S2UR UR8, SR_CTAID.X ;  /* 0x00000000000879c3 */ /* 0x000e220000002500 */
[----:B------:R-:W1:Y:S01]  /*0030*/  LDCU UR6, c[0x0][0x398] ;  /* 0x00007300ff0677ac */ /* 0x000e620008000800 */
[----:B------:R-:W-:Y:S01]  /*0040*/  BSSY.RECONVERGENT B0, `(.L_x_48) ;  /* 0x0000014000007945 */ /* 0x000fe20003800200 */
[----:B------:R-:W-:-:S05]  /*0050*/  UMOV UR4, 0x400 ;  /* 0x0000040000047882 */ /* 0x000fca0000000000 */
[----:B------:R-:W0:Y:S08]  /*0060*/  LDC R0, c[0x0][0x360] ;  /* 0x0000d800ff007b82 */ /* 0x000e300000000800 */
[----:B------:R-:W2:Y:S01]  /*0070*/  S2UR UR5, SR_CgaCtaId ;  /* 0x00000000000579c3 */ /* 0x000ea20000008800 */
[----:B0-----:R-:W-:-:S05]  /*0080*/  IMAD R0, R0, UR8, R7 ;  /* 0x0000000800007c24 */ /* 0x001fca000f8e0207 */
[----:B-1----:R-:W-:Y:S01]  /*0090*/  ISETP.GE.U32.AND P0, PT, R0, UR6, PT ;  /* 0x0000000600007c0c */ /* 0x002fe2000bf06070 */
[----:B------:R-:W0:Y:S01]  /*00a0*/  LDCU.64 UR6, c[0x0][0x358] ;  /* 0x00006b00ff0677ac */ /* 0x000e220008000a00 */
[----:B--2---:R-:W-:-:S06]  /*00b0*/  ULEA UR4, UR5, UR4, 0x18 ;  /* 0x0000000405047291 */ /* 0x004fcc000f8ec0ff */
[----:B------:R-:W-:-:S05]  /*00c0*/  LEA R4, R7, UR4, 0x2 ;  /* 0x0000000407047c11 */ /* 0x000fca000f8e10ff */
[----:B------:R1:W-:Y:S01]  /*00d0*/  STS [R4], RZ ;  /* 0x000000ff04007388 */ /* 0x0003e20000000800 */
[----:B------:R-:W-:Y:S06]  /*00e0*/  BAR.SYNC.DEFER_BLOCKING 0x0 ;  /* 0x0000000000007b1d */ /* 0x000fec0000010000 */
[----:B------:R-:W-:Y:S05]  /*00f0*/  @P0 BRA `(.L_x_49) ;  /* 0x0000000000200947 */ /* 0x000fea0003800000 */
[----:B------:R-:W2:Y:S01]  /*0100*/  LDC.64 R2, c[0x0][0x390] ;  /* 0x0000e400ff027b82 */ /* 0x000ea20000000a00 */
[----:B------:R-:W3:Y:S01]  /*0110*/  LDCU.64 UR10, c[0x0][0x380] ;  /* 0x00007000ff0a77ac */ /* 0x000ee20008000a00 */
[----:B--2---:R-:W-:-:S05]  /*0120*/  IMAD R0, R0, R2, R3 ;  /* 0x0000000200007224 */ /* 0x004fca00078e0203 */
[----:B---3--:R-:W-:-:S04]  /*0130*/  IADD3 R2, P0, PT, R0, UR10, RZ ;  /* 0x0000000a00027c10 */ /* 0x008fc8000ff1e0ff */
[----:B------:R-:W-:-:S05]  /*0140*/  IADD3.X R3, PT, PT, RZ, UR11, RZ, P0, !PT ;  /* 0x0000000bff037c10 */ /* 0x000fca00087fe4ff */
[----:B0-----:R-:W2:Y:S02]  /*0150*/  LDG.E.U8 R2, desc[UR6][R2.64] ;  /* 0x0000000602027981 */ /* 0x001ea4000c1e1100 */
[----:B--2---:R-:W-:-:S05]  /*0160*/  LEA R0, R2, UR4, 0x2 ;  /* 0x0000000402007c11 */ /* 0x004fca000f8e10ff */
[----:B------:R2:W-:Y:S02]  /*0170*/  ATOMS.POPC.INC.32 RZ, [R0+URZ] ;  /* 0x0000000000ff7f8c */ /* 0x0005e4000d8000ff */
.L_x_49:
[----:B0-----:R-:W-:Y:S05]  /*0180*/  BSYNC.RECONVERGENT B0 ;  /* 0x0000000000007941 */ /* 0x001fea0003800200 */
.L_x_48:
[----:B------:R-:W-:Y:S08]  /*0190*/  BAR.SYNC.DEFER_BLOCKING 0x0 ;  /* 0x0000000000007b1d */ /* 0x000ff00000010000 */
[----:B--2---:R-:W0:Y:S08]  /*01a0*/  LDC R0, c[0x0][0x370] ;  /* 0x0000dc00ff007b82 */ /* 0x004e300000000800 */
[----:B------:R-:W2:Y:S01]  /*01b0*/  LDC.64 R2, c[0x0][0x388] ;  /* 0x0000e200ff027b82 */ /* 0x000ea20000000a00 */
[----:B------:R-:W3:Y:S01]  /*01c0*/  LDS R5, [R4] ;  /* 0x0000000004057984 */ /* 0x000ee20000000800 */
[----:B0-----:R-:W-:-:S04]  /*01d0*/  IMAD R7, R7, R0, UR8 ;  /* 0x0000000807077e24 */ /* 0x001fc8000f8e0200 */
[----:B--2---:R-:W-:-:S05]  /*01e0*/  IMAD.WIDE.U32 R2, R7, 0x4, R2 ;  /* 0x0000000407027825 */ /* 0x004fca00078e0002 */
[----:B---3--:R-:W-:Y:S01]  /*01f0*/  STG.E desc[UR6][R2.64], R5 ;  /* 0x0000000502007986 */ /* 0x008fe2000c101906 */
[----:B------:R-:W-:Y:S05]  /*0200*/  EXIT ;  /* 0x000000000000794d */ /* 0x000fea0003800000 */
.L_x_50:
        /* <DEDUP_REMOVED lines=15> */
.L_x_65:


//--------------------- .nv.shared.reserved.0     --------------------------
	.section	.nv.shared.reserved.0,"aw",@nobits
	.weak		__nv_reservedSMEM_offset_0_alias
	.size		__nv_reservedSMEM_offset_0_alias, 0, 64
	.other		__nv_reservedSMEM_offset_0_alias,@"STO_CUDA_RESERVED_SHARED STV_DEFAULT"
__nv_reservedSMEM_offset_0_alias:
	.zero		0
	.zero		64


//--------------------- .nv.global                --------------------------
	.section	.nv.global,"aw",@nobits
.nv.global:
	.type		_ZN34_INTERNAL_8329c6bc_4_k_cu_4a4d47254cuda3std3__48in_placeE,@object
	.size		_ZN34_INTERNAL_8329c6bc_4_k_cu_4a4d47254cuda3std3__48in_placeE,(_ZN34_INTERNAL_8329c6bc_4_k_cu_4a4d47254cuda3std6ranges3__45__cpo8distanceE - _ZN34_INTERNAL_8329c6bc_4_k_cu_4a4d47254cuda3std3__48in_placeE)
_ZN34_INTERNAL_8329c6bc_4_k_cu_4a4d47254cuda3std3__48in_placeE:
	.zero		1
	.type		_ZN34_INTERNAL_8329c6bc_4_k_cu_4a4d47254cuda3std6ranges3__45__cpo8distanceE,@object
	.size		_ZN34_INTERNAL_8329c6bc_4_k_cu_4a4d47254cuda3std6ranges3__45__cpo8distanceE,(_ZN34_INTERNAL_8329c6bc_4_k_cu_4a4d47254cuda3std3__45__cpo6cbeginE - _ZN34_INTERNAL_8329c6bc_4_k_cu_4a4d47254cuda3std6ranges3__45__cpo8distanceE)
_ZN34_INTERNAL_8329c6bc_4_k_cu_4a4d47254cuda3std6ranges3__45__cpo8distanceE:
	.zero		1
	.type		_ZN34_INTERNAL_8329c6bc_4_k_cu_4a4d47254cuda3std3__45__cpo6cbeginE,@object
	.size		_ZN34_INTERNAL_8329c6bc_4_k_cu_4a4d47254cuda3std3__45__cpo6cbeginE,(_ZN34_INTERNAL_8329c6bc_4_k_cu_4a4d47254cuda3std6ranges3__45__cpo7advanceE - _ZN34_INTERNAL_8329c6bc_4_k_cu_4a4d47254cuda3std3__45__cpo6cbeginE)
_ZN34_INTERNAL_8329c6bc_4_k_cu_4a4d47254cuda3std3__45__cpo6cbeginE:
	.zero		1
	.type		_ZN34_INTERNAL_8329c6bc_4_k_cu_4a4d47254cuda3std6ranges3__45__cpo7advanceE,@object
	.size		_ZN34_INTERNAL_8329c6bc_4_k_cu_4a4d47254cuda3std6ranges3__45__cpo7advanceE,(_ZN34_INTERNAL_8329c6bc_4_k_cu_4a4d47254cuda3std3__45__cpo7crbeginE - _ZN34_INTERNAL_8329c6bc_4_k_cu_4a4d47254cuda3std6ranges3__45__cpo7advanceE)
_ZN34_INTERNAL_8329c6bc_4_k_cu_4a4d47254cuda3std6ranges3__45__cpo7advanceE:
	.zero		1
	.type		_ZN34_INTERNAL_8329c6bc_4_k_cu_4a4d47254cuda3std3__45__cpo7crbeginE,@object
	.size		_ZN34_INTERNAL_8329c6bc_4_k_cu_4a4d47254cuda3std3__45__cpo7crbeginE,(_ZN34_INTERNAL_8329c6bc_4_k_cu_4a4d47254cuda3std6ranges3__45__cpo4dataE - _ZN34_INTERNAL_8329c6bc_4_k_cu_4a4d47254cuda3std3__45__cpo7crbeginE)
_ZN34_INTERNAL_8329c6bc_4_k_cu_4a4d47254cuda3std3__45__cpo7crbeginE:
	.zero		1
	.type		_ZN34_INTERNAL_8329c6bc_4_k_cu_4a4d47254cuda3std6ranges3__45__cpo4dataE,@object
	.size		_ZN34_INTERNAL_8329c6bc_4_k_cu_4a4d47254cuda3std6ranges3__45__cpo4dataE,(_ZN34_INTERNAL_8329c6bc_4_k_cu_4a4d47254cuda3std6ranges3__45__cpo5beginE - _ZN34_INTERNAL_8329c6bc_4_k_cu_4a4d47254cuda3std6ranges3__45__cpo4dataE)
_ZN34_INTERNAL_8329c6bc_4_k_cu_4a4d47254cuda3std6ranges3__45__cpo4dataE:
	.zero		1
	.type		_ZN34_INTERNAL_8329c6bc_4_k_cu_4a4d47254cuda3std6ranges3__45__cpo5beginE,@object
	.size		_ZN34_INTERNAL_8329c6bc_4_k_cu_4a4d47254cuda3std6ranges3__45__cpo5beginE,(_ZN34_INTERNAL_8329c6bc_4_k_cu_4a4d47254cuda3std3__436_GLOBAL__N__8329c6bc_4_k_cu_4a4d47256ignoreE - _ZN34_INTERNAL_8329c6bc_4_k_cu_4a4d47254cuda3std6ranges3__45__cpo5beginE)
_ZN34_INTERNAL_8329c6bc_4_k_cu_4a4d47254cuda3std6ranges3__45__cpo5beginE:
	.zero		1
	.type		_ZN34_INTERNAL_8329c6bc_4_k_cu_4a4d47254cuda3std3__436_GLOBAL__N__8329c6bc_4_k_cu_4a4d47256ignoreE,@object
	.size		_ZN34_INTERNAL_8329c6bc_4_k_cu_4a4d47254cuda3std3__436_GLOBAL__N__8329c6bc_4_k_cu_4a4d47256ignoreE,(_ZN34_INTERNAL_8329c6bc_4_k_cu_4a4d47254cuda3std6ranges3__45__cpo4sizeE - _ZN34_INTERNAL_8329c6bc_4_k_cu_4a4d47254cuda3std3__436_GLOBAL__N__8329c6bc_4_k_cu_4a4d47256ignoreE)
_ZN34_INTERNAL_8329c6bc_4_k_cu_4a4d47254cuda3std3__436_GLOBAL__N__8329c6bc_4_k_cu_4a4d47256ignoreE:
	.zero		1
	.type		_ZN34_INTERNAL_8329c6bc_4_k_cu_4a4d47254cuda3std6ranges3__45__cpo4sizeE,@object
	.size		_ZN34_INTERNAL_8329c6bc_4_k_cu_4a4d47254cuda3std6ranges3__45__cpo4sizeE,(_ZN34_INTERNAL_8329c6bc_4_k_cu_4a4d47254cuda3std3__45__cpo5beginE - _ZN34_INTERNAL_8329c6bc_4_k_cu_4a4d47254cuda3std6ranges3__45__cpo4sizeE)
_ZN34_INTERNAL_8329c6bc_4_k_cu_4a4d47254cuda3std6ranges3__45__cpo4sizeE:
	.zero		1
	.type		_ZN34_INTERNAL_8329c6bc_4_k_cu_4a4d47254cuda3std3__45__cpo5beginE,@object
	.size		_ZN34_INTERNAL_8329c6bc_4_k_cu_4a4d47254cuda3std3__45__cpo5beginE,(_ZN34_INTERNAL_8329c6bc_4_k_cu_4a4d47254cuda3std6ranges3__45__cpo6cbeginE - _ZN34_INTERNAL_8329c6bc_4_k_cu_4a4d47254cuda3std3__45__cpo5beginE)
_ZN34_INTERNAL_8329c6bc_4_k_cu_4a4d47254cuda3std3__45__cpo5beginE:
	.zero		1
	.type		_ZN34_INTERNAL_8329c6bc_4_k_cu_4a4d47254cuda3std6ranges3__45__cpo6cbeginE,@object
	.size		_ZN34_INTERNAL_8329c6bc_4_k_cu_4a4d47254cuda3std6ranges3__45__cpo6cbeginE,(_ZN34_INTERNAL_8329c6bc_4_k_cu_4a4d47254cuda3std3__45__cpo6rbeginE - _ZN34_INTERNAL_8329c6bc_4_k_cu_4a4d47254cuda3std6ranges3__45__cpo6cbeginE)
_ZN34_INTERNAL_8329c6bc_4_k_cu_4a4d47254cuda3std6ranges3__45__cpo6cbeginE:
	.zero		1
	.type		_ZN34_INTERNAL_8329c6bc_4_k_cu_4a4d47254cuda3std3__45__cpo6rbeginE,@object
	.size		_ZN34_INTERNAL_8329c6bc_4_k_cu_4a4d47254cuda3std3__45__cpo6rbeginE,(_ZN34_INTERNAL_8329c6bc_4_k_cu_4a4d47254cuda3std6ranges3__45__cpo4nextE - _ZN34_INTERNAL_8329c6bc_4_k_cu_4a4d47254cuda3std3__45__cpo6rbeginE)
_ZN34_INTERNAL_8329c6bc_4_k_cu_4a4d47254cuda3std3__45__cpo6rbeginE:
	.zero		1
	.type		_ZN34_INTERNAL_8329c6bc_4_k_cu_4a4d47254cuda3std6ranges3__45__cpo4nextE,@object
	.size		_ZN34_INTERNAL_8329c6bc_4_k_cu_4a4d47254cuda3std6ranges3__45__cpo4nextE,(_ZN34_INTERNAL_8329c6bc_4_k_cu_4a4d47254cuda3std6ranges3__45__cpo4swapE - _ZN34_INTERNAL_8329c6bc_4_k_cu_4a4d47254cuda3std6ranges3__45__cpo4nextE)
_ZN34_INTERNAL_8329c6bc_4_k_cu_4a4d47254cuda3std6ranges3__45__cpo4nextE:
	.zero		1
	.type		_ZN34_INTERNAL_8329c6bc_4_k_cu_4a4d47254cuda3std6ranges3__45__cpo4swapE,@object
	.size		_ZN34_INTERNAL_8329c6bc_4_k_cu_4a4d47254cuda3std6ranges3__45__cpo4swapE,(_ZN34_INTERNAL_8329c6bc_4_k_cu_4a4d47254cuda3std3__420unreachable_sentinelE - _ZN34_INTERNAL_8329c6bc_4_k_cu_4a4d47254cuda3std6ranges3__45__cpo4swapE)
_ZN34_INTERNAL_8329c6bc_4_k_cu_4a4d47254cuda3std6ranges3__45__cpo4swapE:
	.zero		1
	.type		_ZN34_INTERNAL_8329c6bc_4_k_cu_4a4d47254cuda3std3__420unreachable_sentinelE,@object
	.size		_ZN34_INTERNAL_8329c6bc_4_k_cu_4a4d47254cuda3std3__420unreachable_sentinelE,(_ZN34_INTERNAL_8329c6bc_4_k_cu_4a4d47256thrust24THRUST_300001_SM_1000_NS6system6detail10sequential3seqE - _ZN34_INTERNAL_8329c6bc_4_k_cu_4a4d47254cuda3std3__420unreachable_sentinelE)
_ZN34_INTERNAL_8329c6bc_4_k_cu_4a4d47254cuda3std3__420unreachable_sentinelE:
	.zero		1
	.type		_ZN34_INTERNAL_8329c6bc_4_k_cu_4a4d47256thrust24THRUST_300001_SM_1000_NS6system6detail10sequential3seqE,@object
	.size		_ZN34_INTERNAL_8329c6bc_4_k_cu_4a4d47256thrust24THRUST_300001_SM_1000_NS6system6detail10sequential3seqE,(_ZN34_INTERNAL_8329c6bc_4_k_cu_4a4d47254cuda3std3__45__cpo4cendE - _ZN34_INTERNAL_8329c6bc_4_k_cu_4a4d47256thrust24THRUST_300001_SM_1000_NS6system6detail10sequential3seqE)
_ZN34_INTERNAL_8329c6bc_4_k_cu_4a4d47256thrust24THRUST_300001_SM_1000_NS6system6detail10sequential3seqE:
	.zero		1
	.type		_ZN34_INTERNAL_8329c6bc_4_k_cu_4a4d47254cuda3std3__45__cpo4cendE,@object
	.size		_ZN34_INTERNAL_8329c6bc_4_k_cu_4a4d47254cuda3std3__45__cpo4cendE,(_ZN34_INTERNAL_8329c6bc_4_k_cu_4a4d47254cuda3std6ranges3__45__cpo9iter_swapE - _ZN34_INTERNAL_8329c6bc_4_k_cu_4a4d47254cuda3std3__45__cpo4cendE)
_ZN34_INTERNAL_8329c6bc_4_k_cu_4a4d47254cuda3std3__45__cpo4cendE:
	.zero		1
	.type		_ZN34_INTERNAL_8329c6bc_4_k_cu_4a4d47254cuda3std6ranges3__45__cpo9iter_swapE,@object
	.size		_ZN34_INTERNAL_8329c6bc_4_k_cu_4a4d47254cuda3std6ranges3__45__cpo9iter_swapE,(_ZN34_INTERNAL_8329c6bc_4_k_cu_4a4d47254cuda3std3__45__cpo5crendE - _ZN34_INTERNAL_8329c6bc_4_k_cu_4a4d47254cuda3std6ranges3__45__cpo9iter_swapE)
_ZN34_INTERNAL_8329c6bc_4_k_cu_4a4d47254cuda3std6ranges3__45__cpo9iter_swapE:
	.zero		1
	.type		_ZN34_INTERNAL_8329c6bc_4_k_cu_4a4d47254cuda3std3__45__cpo5crendE,@object
	.size		_ZN34_INTERNAL_8329c6bc_4_k_cu_4a4d47254cuda3std3__45__cpo5crendE,(_ZN34_INTERNAL_8329c6bc_4_k_cu_4a4d47254cuda3std6ranges3__45__cpo5cdataE - _ZN34_INTERNAL_8329c6bc_4_k_cu_4a4d47254cuda3std3__45__cpo5crendE)
_ZN34_INTERNAL_8329c6bc_4_k_cu_4a4d47254cuda3std3__45__cpo5crendE:
	.zero		1
	.type		_ZN34_INTERNAL_8329c6bc_4_k_cu_4a4d47254cuda3std6ranges3__45__cpo5cdataE,@object
	.size		_ZN34_INTERNAL_8329c6bc_4_k_cu_4a4d47254cuda3std6ranges3__45__cpo5cdataE,(_ZN34_INTERNAL_8329c6bc_4_k_cu_4a4d47254cuda3std6ranges3__45__cpo3endE - _ZN34_INTERNAL_8329c6bc_4_k_cu_4a4d47254cuda3std6ranges3__45__cpo5cdataE)
_ZN34_INTERNAL_8329c6bc_4_k_cu_4a4d47254cuda3std6ranges3__45__cpo5cdataE:
	.zero		1
	.type		_ZN34_INTERNAL_8329c6bc_4_k_cu_4a4d47254cuda3std6ranges3__45__cpo3endE,@object
	.size		_ZN34_INTERNAL_8329c6bc_4_k_cu_4a4d47254cuda3std6ranges3__45__cpo3endE,(_ZN34_INTERNAL_8329c6bc_4_k_cu_4a4d47254cuda3std3__419piecewise_constructE - _ZN34_INTERNAL_8329c6bc_4_k_cu_4a4d47254cuda3std6ranges3__45__cpo3endE)
_ZN34_INTERNAL_8329c6bc_4_k_cu_4a4d47254cuda3std6ranges3__45__cpo3endE:
	.zero		1
	.type		_ZN34_INTERNAL_8329c6bc_4_k_cu_4a4d47254cuda3std3__419piecewise_constructE,@object
	.size		_ZN34_INTERNAL_8329c6bc_4_k_cu_4a4d47254cuda3std3__419piecewise_constructE,(_ZN34_INTERNAL_8329c6bc_4_k_cu_4a4d47254cuda3std6ranges3__45__cpo5ssizeE - _ZN34_INTERNAL_8329c6bc_4_k_cu_4a4d47254cuda3std3__419piecewise_constructE)
_ZN34_INTERNAL_8329c6bc_4_k_cu_4a4d47254cuda3std3__419piecewise_constructE:
	.zero		1
	.type		_ZN34_INTERNAL_8329c6bc_4_k_cu_4a4d47254cuda3std6ranges3__45__cpo5ssizeE,@object
	.size		_ZN34_INTERNAL_8329c6bc_4_k_cu_4a4d47254cuda3std6ranges3__45__cpo5ssizeE,(_ZN34_INTERNAL_8329c6bc_4_k_cu_4a4d47254cuda3std3__45__cpo3endE - _ZN34_INTERNAL_8329c6bc_4_k_cu_4a4d47254cuda3std6ranges3__45__cpo5ssizeE)
_ZN34_INTERNAL_8329c6bc_4_k_cu_4a4d47254cuda3std6ranges3__45__cpo5ssizeE:
	.zero		1
	.type		_ZN34_INTERNAL_8329c6bc_4_k_cu_4a4d47254cuda3std3__45__cpo3endE,@object
	.size		_ZN34_INTERNAL_8329c6bc_4_k_cu_4a4d47254cuda3std3__45__cpo3endE,(_ZN34_INTERNAL_8329c6bc_4_k_cu_4a4d47254cuda3std6ranges3__45__cpo4cendE - _ZN34_INTERNAL_8329c6bc_4_k_cu_4a4d47254cuda3std3__45__cpo3endE)
_ZN34_INTERNAL_8329c6bc_4_k_cu_4a4d47254cuda3std3__45__cpo3endE:
	.zero		1
	.type		_ZN34_INTERNAL_8329c6bc_4_k_cu_4a4d47254cuda3std6ranges3__45__cpo4cendE,@object
	.size		_ZN34_INTERNAL_8329c6bc_4_k_cu_4a4d47254cuda3std6ranges3__45__cpo4cendE,(_ZN34_INTERNAL_8329c6bc_4_k_cu_4a4d47254cuda3std3__45__cpo4rendE - _ZN34_INTERNAL_8329c6bc_4_k_cu_4a4d47254cuda3std6ranges3__45__cpo4cendE)
_ZN34_INTERNAL_8329c6bc_4_k_cu_4a4d47254cuda3std6ranges3__45__cpo4cendE:
	.zero		1
	.type		_ZN34_INTERNAL_8329c6bc_4_k_cu_4a4d47254cuda3std3__45__cpo4rendE,@object
	.size		_ZN34_INTERNAL_8329c6bc_4_k_cu_4a4d47254cuda3std3__45__cpo4rendE,(_ZN34_INTERNAL_8329c6bc_4_k_cu_4a4d47254cuda3std6ranges3__45__cpo4prevE - _ZN34_INTERNAL_8329c6bc_4_k_cu_4a4d47254cuda3std3__45__cpo4rendE)
_ZN34_INTERNAL_8329c6bc_4_k_cu_4a4d47254cuda3std3__45__cpo4rendE:
	.zero		1
	.type		_ZN34_INTERNAL_8329c6bc_4_k_cu_4a4d47254cuda3std6ranges3__45__cpo4prevE,@object
	.size		_ZN34_INTERNAL_8329c6bc_4_k_cu_4a4d47254cuda3std6ranges3__45__cpo4prevE,(_ZN34_INTERNAL_8329c6bc_4_k_cu_4a4d47254cuda3std6ranges3__45__cpo9iter_moveE - _ZN34_INTERNAL_8329c6bc_4_k_cu_4a4d47254cuda3std6ranges3__45__cpo4prevE)
_ZN34_INTERNAL_8329c6bc_4_k_cu_4a4d47254cuda3std6ranges3__45__cpo4prevE:
	.zero		1
	.type		_ZN34_INTERNAL_8329c6bc_4_k_cu_4a4d47254cuda3std6ranges3__45__cpo9iter_moveE,@object
	.size		_ZN34_INTERNAL_8329c6bc_4_k_cu_4a4d47254cuda3std6ranges3__45__cpo9iter_moveE,(.L_13 - _ZN34_INTERNAL_8329c6bc_4_k_cu_4a4d47254cuda3std6ranges3__45__cpo9iter_moveE)
_ZN34_INTERNAL_8329c6bc_4_k_cu_4a4d47254cuda3std6ranges3__45__cpo9iter_moveE:
	.zero		1
.L_13:


//--------------------- .nv.shared._Z20cu_scan_bucket_indexPj --------------------------
	.section	.nv.shared._Z20cu_scan_bucket_indexPj,"aw",@nobits
	.sectionflags	@""
	.align	16
.nv.shared._Z20cu_scan_bucket_indexPj:
	.zero		2208


//--------------------- .nv.shared._Z17cu_scan_histogramPjS_j --------------------------
	.section	.nv.shared._Z17cu_scan_histogramPjS_j,"aw",@nobits
	.sectionflags	@""
	.align	16
.nv.shared._Z17cu_scan_histogramPjS_j:
	.zero		2208


//--------------------- .nv.shared._Z18cu_build_histogramPhPjjjj --------------------------
	.section	.nv.shared._Z18cu_build_histogramPhPjjjj,"aw",@nobits
	.sectionflags	@""
	.align	4
.nv.shared._Z18cu_build_histogramPhPjjjj:
	.zero		2048


//--------------------- .nv.constant0._Z20cu_scatter_histogramPhS_PjS0_jjj --------------------------
	.section	.nv.constant0._Z20cu_scatter_histogramPhS_PjS0_jjj,"a",@progbits
	.sectionflags	@""
	.align	4
.nv.constant0._Z20cu_scatter_histogramPhS_PjS0_jjj:
	.zero		940


//--------------------- .nv.constant0._Z20cu_scan_bucket_indexPj --------------------------
	.section	.nv.constant0._Z20cu_scan_bucket_indexPj,"a",@progbits
	.sectionflags	@""
	.align	4
.nv.constant0._Z20cu_scan_bucket_indexPj:
	.zero		904


//--------------------- .nv.constant0._Z17cu_scan_histogramPjS_j --------------------------
	.section	.nv.constant0._Z17cu_scan_histogramPjS_j,"a",@progbits
	.sectionflags	@""
	.align	4
.nv.constant0._Z17cu_scan_histogramPjS_j:
	.zero		916


//--------------------- .nv.constant0._Z18cu_build_histogramPhPjjjj --------------------------
	.section	.nv.constant0._Z18cu_build_histogramPhPjjjj,"a",@progbits
	.sectionflags	@""
	.align	4
.nv.constant0._Z18cu_build_histogramPhPjjjj:
	.zero		924


//--------------------- SYMBOLS --------------------------

	.type		.nv.reservedSmem.offset0,@object
	.size		.nv.reservedSmem.offset0,0x4
	.type		.nv.reservedSmem.cap,@object
	.size		.nv.reservedSmem.cap,0x4
